// auto-generated by cutlass_sweep.gemm — config: {"arch": "sm_90", "cluster_m": 1, "cluster_n": 1, "dtype": "int8", "dtype_b": "int4", "layout": "nt", "stages": 0, "tile_k": 128, "tile_m": 64, "tile_n": 128}
#include "cutlass/cutlass.h"
#include "cutlass/gemm/collective/collective_builder.hpp"
#include "cutlass/gemm/device/gemm_universal_adapter.h"
#include "cutlass/gemm/kernel/gemm_universal.hpp"
#include "cutlass/epilogue/collective/collective_builder.hpp"

using ElemA = int8_t;
using ElemB = cutlass::int4b_t;
using ElemCD = int8_t;
using Acc  = int32_t;
using TileShape    = cute::Shape<cute::_64, cute::_128, cute::_128>;
using ClusterShape = cute::Shape<cute::_1, cute::_1, cute::_1>;

using CollectiveEpilogue = typename cutlass::epilogue::collective::CollectiveBuilder<
    cutlass::arch::Sm90, cutlass::arch::OpClassTensorOp,
    TileShape, ClusterShape,
    cutlass::epilogue::collective::EpilogueTileAuto,
    Acc, Acc,
    ElemCD, cutlass::layout::RowMajor, 128 / cutlass::sizeof_bits<ElemCD>::value,
    ElemCD, cutlass::layout::RowMajor, 128 / cutlass::sizeof_bits<ElemCD>::value,
    cutlass::epilogue::collective::EpilogueScheduleAuto
  >::CollectiveOp;

using CollectiveMainloop = typename cutlass::gemm::collective::CollectiveBuilder<
    cutlass::arch::Sm90, cutlass::arch::OpClassTensorOp,
    ElemA, cutlass::layout::RowMajor, 128 / cutlass::sizeof_bits<ElemA>::value,
    ElemB, cutlass::layout::ColumnMajor, 128 / cutlass::sizeof_bits<ElemB>::value,
    Acc,
    TileShape, ClusterShape,
    cutlass::gemm::collective::StageCountAutoCarveout<static_cast<int>(sizeof(typename CollectiveEpilogue::SharedStorage))>,
    cutlass::gemm::collective::KernelScheduleAuto
  >::CollectiveOp;

using GemmKernel = cutlass::gemm::kernel::GemmUniversal<
    cute::Shape<int,int,int,int>,
    CollectiveMainloop,
    CollectiveEpilogue
>;
using Gemm = cutlass::gemm::device::GemmUniversalAdapter<GemmKernel>;

// Force the device kernel symbol into the cubin without needing a host main.
auto* _anchor = &cutlass::device_kernel<GemmKernel>;


// ===== COMPILED SASS (sm_90a) =====

	.target	sm_90a

	.elftype	@"ET_EXEC"


//--------------------- .note.nv.tkinfo           --------------------------
	.section	.note.nv.tkinfo,"",@"SHT_NOTE"
	.sectionflags	@"SHF_NOTE_NV_TKINFO"
	.tkinfo
        /*0018*/ 	.word	0x00000002
        /*0030*/ 	.string	""
        /*0030*/ 	.string	"ptxas"
        /*0030*/ 	.string	"Cuda compilation tools, release 13.0, V13.0.88"
        /*0030*/ 	.string	"Build cuda_13.0.r13.0/compiler.36424714_0"
        /*0030*/ 	.string	"-arch sm_90a -m 64 "



//--------------------- .note.nv.cuinfo           --------------------------
	.section	.note.nv.cuinfo,"",@"SHT_NOTE"
	.sectionflags	@"SHF_NOTE_NV_CUINFO"
        /*0018*/ 	.short	0x0002
        /*001a*/ 	.short	0x005a
        /*001c*/ 	.short	0x0082
	.zero		2


//--------------------- .nv.info                  --------------------------
	.section	.nv.info,"",@"SHT_CUDA_INFO"
	.align	4


	//----- nvinfo : EIATTR_REGCOUNT
	.align		4
        /*0000*/ 	.byte	0x04, 0x2f
        /*0002*/ 	.short	(.L_19 - .L_18)
	.align		4
.L_18:
        /*0004*/ 	.word	index@(_ZN7cutlass13device_kernelINS_4gemm6kernel13GemmUniversalIN4cute5tupleIJiiiiEEENS1_10collective13CollectiveMmaINS1_49MainloopSm90TmaGmmaRmemAWarpSpecializedMixedInputILi11ENS5_IJNS4_1CILi1EEESB_SB_EEENS1_32KernelTmaWarpSpecializedPingpongEEENS5_IJNSA_ILi64EEENSA_ILi128EEESG_EEEaNS5_IJlSB_lEEENS5_IJNS_15integer_subbyteILi4ELb1EEEEEESI_NS4_8TiledMMAINS4_8MMA_AtomIJNS4_4SM904GMMA27MMA_64x128x32_S32S8S8_RS_TNEEEENS4_6LayoutISC_NS5_IJNSA_ILi0EEEST_ST_EEEEENS5_IJNS4_10UnderscoreESW_SW_EEEEENS4_13SM90_TMA_LOADENS4_14ComposedLayoutINS4_7SwizzleILi3ELi4ELi3EEENS4_18smem_ptr_flag_bitsILi8EEENSS_INS5_IJNSA_ILi8EEESG_EEENS5_IJSG_SB_EEEEEEEvNS4_8identityESZ_NS10_INS11_ILi2ELi4ELi3EEENS13_ILi4EEES18_EENS4_9Copy_AtomIJNS4_39AutoVectorizingCopyWithAssumedAlignmentILi128EEESK_EEES1A_EENS_8epilogue10collective6detail29Sm90TmaWarpSpecializedAdapterINS1K_15DefaultEpilogueIaSI_SI_NS1J_6thread17LinearCombinationIaLi1EiiLNS1O_9ScaleType4KindE0ELNS_15FloatRoundStyleE2EaEENS1_15EpilogueDefaultEEEEEvvEEEEvNT_6ParamsE)
        /*0008*/ 	.word	0x000000a8


	//----- nvinfo : EIATTR_FRAME_SIZE
	.align		4
.L_19:
        /*000c*/ 	.byte	0x04, 0x11
        /*000e*/ 	.short	(.L_21 - .L_20)
	.align		4
.L_20:
        /*0010*/ 	.word	index@(_ZN7cutlass13device_kernelINS_4gemm6kernel13GemmUniversalIN4cute5tupleIJiiiiEEENS1_10collective13CollectiveMmaINS1_49MainloopSm90TmaGmmaRmemAWarpSpecializedMixedInputILi11ENS5_IJNS4_1CILi1EEESB_SB_EEENS1_32KernelTmaWarpSpecializedPingpongEEENS5_IJNSA_ILi64EEENSA_ILi128EEESG_EEEaNS5_IJlSB_lEEENS5_IJNS_15integer_subbyteILi4ELb1EEEEEESI_NS4_8TiledMMAINS4_8MMA_AtomIJNS4_4SM904GMMA27MMA_64x128x32_S32S8S8_RS_TNEEEENS4_6LayoutISC_NS5_IJNSA_ILi0EEEST_ST_EEEEENS5_IJNS4_10UnderscoreESW_SW_EEEEENS4_13SM90_TMA_LOADENS4_14ComposedLayoutINS4_7SwizzleILi3ELi4ELi3EEENS4_18smem_ptr_flag_bitsILi8EEENSS_INS5_IJNSA_ILi8EEESG_EEENS5_IJSG_SB_EEEEEEEvNS4_8identityESZ_NS10_INS11_ILi2ELi4ELi3EEENS13_ILi4EEES18_EENS4_9Copy_AtomIJNS4_39AutoVectorizingCopyWithAssumedAlignmentILi128EEESK_EEES1A_EENS_8epilogue10collective6detail29Sm90TmaWarpSpecializedAdapterINS1K_15DefaultEpilogueIaSI_SI_NS1J_6thread17LinearCombinationIaLi1EiiLNS1O_9ScaleType4KindE0ELNS_15FloatRoundStyleE2EaEENS1_15EpilogueDefaultEEEEEvvEEEEvNT_6ParamsE)
        /*0014*/ 	.word	0x00000000


	//----- nvinfo : EIATTR_MIN_STACK_SIZE
	.align		4
.L_21:
        /*0018*/ 	.byte	0x04, 0x12
        /*001a*/ 	.short	(.L_23 - .L_22)
	.align		4
.L_22:
        /*001c*/ 	.word	index@(_ZN7cutlass13device_kernelINS_4gemm6kernel13GemmUniversalIN4cute5tupleIJiiiiEEENS1_10collective13CollectiveMmaINS1_49MainloopSm90TmaGmmaRmemAWarpSpecializedMixedInputILi11ENS5_IJNS4_1CILi1EEESB_SB_EEENS1_32KernelTmaWarpSpecializedPingpongEEENS5_IJNSA_ILi64EEENSA_ILi128EEESG_EEEaNS5_IJlSB_lEEENS5_IJNS_15integer_subbyteILi4ELb1EEEEEESI_NS4_8TiledMMAINS4_8MMA_AtomIJNS4_4SM904GMMA27MMA_64x128x32_S32S8S8_RS_TNEEEENS4_6LayoutISC_NS5_IJNSA_ILi0EEEST_ST_EEEEENS5_IJNS4_10UnderscoreESW_SW_EEEEENS4_13SM90_TMA_LOADENS4_14ComposedLayoutINS4_7SwizzleILi3ELi4ELi3EEENS4_18smem_ptr_flag_bitsILi8EEENSS_INS5_IJNSA_ILi8EEESG_EEENS5_IJSG_SB_EEEEEEEvNS4_8identityESZ_NS10_INS11_ILi2ELi4ELi3EEENS13_ILi4EEES18_EENS4_9Copy_AtomIJNS4_39AutoVectorizingCopyWithAssumedAlignmentILi128EEESK_EEES1A_EENS_8epilogue10collective6detail29Sm90TmaWarpSpecializedAdapterINS1K_15DefaultEpilogueIaSI_SI_NS1J_6thread17LinearCombinationIaLi1EiiLNS1O_9ScaleType4KindE0ELNS_15FloatRoundStyleE2EaEENS1_15EpilogueDefaultEEEEEvvEEEEvNT_6ParamsE)
        /*0020*/ 	.word	0x00000000
.L_23:


//--------------------- .nv.compat                --------------------------
	.section	.nv.compat,"",@"SHT_CUDA_COMPAT_INFO"
	.align	4
        /*0000*/ 	.byte	0x02, 0x09, 0x01, 0x00, 0x02, 0x02, 0x04, 0x00, 0x02, 0x05, 0x05, 0x00, 0x03, 0x07, 0x01, 0x01
        /*0010*/ 	.byte	0x02, 0x03, 0x01, 0x00, 0x02, 0x06, 0x01, 0x00, 0x04, 0x0b, 0x08, 0x00, 0x00, 0x00, 0x00, 0x00
        /*0020*/ 	.byte	0x00, 0x00, 0x00, 0x00


//--------------------- .nv.info._ZN7cutlass13device_kernelINS_4gemm6kernel13GemmUniversalIN4cute5tupleIJiiiiEEENS1_10collective13CollectiveMmaINS1_49MainloopSm90TmaGmmaRmemAWarpSpecializedMixedInputILi11ENS5_IJNS4_1CILi1EEESB_SB_EEENS1_32KernelTmaWarpSpecializedPingpongEEENS5_IJNSA_ILi64EEENSA_ILi128EEESG_EEEaNS5_IJlSB_lEEENS5_IJNS_15integer_subbyteILi4ELb1EEEEEESI_NS4_8TiledMMAINS4_8MMA_AtomIJNS4_4SM904GMMA27MMA_64x128x32_S32S8S8_RS_TNEEEENS4_6LayoutISC_NS5_IJNSA_ILi0EEEST_ST_EEEEENS5_IJNS4_10UnderscoreESW_SW_EEEEENS4_13SM90_TMA_LOADENS4_14ComposedLayoutINS4_7SwizzleILi3ELi4ELi3EEENS4_18smem_ptr_flag_bitsILi8EEENSS_INS5_IJNSA_ILi8EEESG_EEENS5_IJSG_SB_EEEEEEEvNS4_8identityESZ_NS10_INS11_ILi2ELi4ELi3EEENS13_ILi4EEES18_EENS4_9Copy_AtomIJNS4_39AutoVectorizingCopyWithAssumedAlignmentILi128EEESK_EEES1A_EENS_8epilogue10collective6detail29Sm90TmaWarpSpecializedAdapterINS1K_15DefaultEpilogueIaSI_SI_NS1J_6thread17LinearCombinationIaLi1EiiLNS1O_9ScaleType4KindE0ELNS_15FloatRoundStyleE2EaEENS1_15EpilogueDefaultEEEEEvvEEEEvNT_6ParamsE --------------------------
	.section	.nv.info._ZN7cutlass13device_kernelINS_4gemm6kernel13GemmUniversalIN4cute5tupleIJiiiiEEENS1_10collective13CollectiveMmaINS1_49MainloopSm90TmaGmmaRmemAWarpSpecializedMixedInputILi11ENS5_IJNS4_1CILi1EEESB_SB_EEENS1_32KernelTmaWarpSpecializedPingpongEEENS5_IJNSA_ILi64EEENSA_ILi128EEESG_EEEaNS5_IJlSB_lEEENS5_IJNS_15integer_subbyteILi4ELb1EEEEEESI_NS4_8TiledMMAINS4_8MMA_AtomIJNS4_4SM904GMMA27MMA_64x128x32_S32S8S8_RS_TNEEEENS4_6LayoutISC_NS5_IJNSA_ILi0EEEST_ST_EEEEENS5_IJNS4_10UnderscoreESW_SW_EEEEENS4_13SM90_TMA_LOADENS4_14ComposedLayoutINS4_7SwizzleILi3ELi4ELi3EEENS4_18smem_ptr_flag_bitsILi8EEENSS_INS5_IJNSA_ILi8EEESG_EEENS5_IJSG_SB_EEEEEEEvNS4_8identityESZ_NS10_INS11_ILi2ELi4ELi3EEENS13_ILi4EEES18_EENS4_9Copy_AtomIJNS4_39AutoVectorizingCopyWithAssumedAlignmentILi128EEESK_EEES1A_EENS_8epilogue10collective6detail29Sm90TmaWarpSpecializedAdapterINS1K_15DefaultEpilogueIaSI_SI_NS1J_6thread17LinearCombinationIaLi1EiiLNS1O_9ScaleType4KindE0ELNS_15FloatRoundStyleE2EaEENS1_15EpilogueDefaultEEEEEvvEEEEvNT_6ParamsE,"",@"SHT_CUDA_INFO"
	.sectionflags	@""
	.align	4


	//----- nvinfo : EIATTR_CUDA_API_VERSION
	.align		4
        /*0000*/ 	.byte	0x04, 0x37
        /*0002*/ 	.short	(.L_25 - .L_24)
.L_24:
        /*0004*/ 	.word	0x00000082


	//----- nvinfo : EIATTR_KPARAM_INFO
	.align		4
.L_25:
        /*0008*/ 	.byte	0x04, 0x17
        /*000a*/ 	.short	(.L_27 - .L_26)
.L_26:
        /*000c*/ 	.word	0x00000000
        /*0010*/ 	.short	0x0000
        /*0012*/ 	.short	0x0070
        /*0014*/ 	.byte	0x00, 0xf0, 0x01, 0x18


	//----- nvinfo : EIATTR_SPARSE_MMA_MASK
	.align		4
.L_27:
        /*0018*/ 	.byte	0x03, 0x50
        /*001a*/ 	.short	0x0000


	//----- nvinfo : EIATTR_MAXREG_COUNT
	.align		4
        /*001c*/ 	.byte	0x03, 0x1b
        /*001e*/ 	.short	0x00a8


	//----- nvinfo : EIATTR_NUM_BARRIERS
	.align		4
        /*0020*/ 	.byte	0x02, 0x4c
        /*0022*/ 	.byte	0x01
	.zero		1


	//----- nvinfo : EIATTR_EXTERNS
	.align		4
        /*0024*/ 	.byte	0x04, 0x0f
        /*0026*/ 	.short	(.L_29 - .L_28)


	//   ....[0]....
	.align		4
.L_28:
        /*0028*/ 	.word	index@(__assertfail)


	//----- nvinfo : EIATTR_MERCURY_ISA_VERSION
	.align		4
.L_29:
        /*002c*/ 	.byte	0x03, 0x5f
        /*002e*/ 	.short	0x0101


	//----- nvinfo : EIATTR_INT_WARP_WIDE_INSTR_OFFSETS
	.align		4
        /*0030*/ 	.byte	0x04, 0x31
        /*0032*/ 	.short	(.L_31 - .L_30)


	//   ....[0]....
.L_30:
        /*0034*/ 	.word	0x000005a0


	//   ....[1]....
        /*0038*/ 	.word	0x000005b0


	//   ....[2]....
        /*003c*/ 	.word	0x00000620


	//   ....[3]....
        /*0040*/ 	.word	0x00000630


	//   ....[4]....
        /*0044*/ 	.word	0x00000640


	//   ....[5]....
        /*0048*/ 	.word	0x00000660


	//   ....[6]....
        /*004c*/ 	.word	0x000006c0


	//   ....[7]....
        /*0050*/ 	.word	0x000006e0


	//----- nvinfo : EIATTR_COOP_GROUP_MASK_REGIDS
	.align		4
.L_31:
        /*0054*/ 	.byte	0x04, 0x29
        /*0056*/ 	.short	(.L_33 - .L_32)


	//   ....[0]....
.L_32:
        /*0058*/ 	.word	0xffffffff


	//   ....[1]....
        /*005c*/ 	.word	0xffffffff


	//   ....[2]....
        /*0060*/ 	.word	0xffffffff


	//   ....[3]....
        /*0064*/ 	.word	0xffffffff


	//   ....[4]....
        /*0068*/ 	.word	0xffffffff


	//   ....[5]....
        /*006c*/ 	.word	0xffffffff


	//   ....[6]....
        /*0070*/ 	.word	0x0500000f


	//----- nvinfo : EIATTR_COOP_GROUP_INSTR_OFFSETS
	.align		4
.L_33:
        /*0074*/ 	.byte	0x04, 0x28
        /*0076*/ 	.short	(.L_35 - .L_34)


	//   ....[0]....
.L_34:
        /*0078*/ 	.word	0x00000050


	//   ....[1]....
        /*007c*/ 	.word	0x00000080


	//   ....[2]....
        /*0080*/ 	.word	0x00000180


	//   ....[3]....
        /*0084*/ 	.word	0x000004a0


	//   ....[4]....
        /*0088*/ 	.word	0x000004e0


	//   ....[5]....
        /*008c*/ 	.word	0x00000520


	//   ....[6]....
        /*0090*/ 	.word	0x00009b30


	//----- nvinfo : EIATTR_REG_RECONFIG
	.align		4
.L_35:
        /*0094*/ 	.byte	0x01, 0x54
	.zero		2


	//----- nvinfo : EIATTR_SYSCALL_OFFSETS
	.align		4
        /*0098*/ 	.byte	0x04, 0x46
        /*009a*/ 	.short	(.L_37 - .L_36)


	//   ....[0]....
.L_36:
        /*009c*/ 	.word	0x00001760


	//   ....[1]....
        /*00a0*/ 	.word	0x00001b80


	//   ....[2]....
        /*00a4*/ 	.word	0x00001fb0


	//   ....[3]....
        /*00a8*/ 	.word	0x00002340


	//   ....[4]....
        /*00ac*/ 	.word	0x00002a90


	//   ....[5]....
        /*00b0*/ 	.word	0x000032f0


	//   ....[6]....
        /*00b4*/ 	.word	0x00003ad0


	//   ....[7]....
        /*00b8*/ 	.word	0x00003ed0


	//   ....[8]....
        /*00bc*/ 	.word	0x00004260


	//   ....[9]....
        /*00c0*/ 	.word	0x000086d0


	//   ....[10]....
        /*00c4*/ 	.word	0x00008800


	//----- nvinfo : EIATTR_MBARRIER_INSTR_OFFSETS
	.align		4
.L_37:
        /*00c8*/ 	.byte	0x04, 0x39
        /*00ca*/ 	.short	(.L_39 - .L_38)


	//   ....[0]....
.L_38:
        /*00cc*/ 	.word	0x00000320
        /*00d0*/ 	.word	0x000000ff
        /*00d4*/ 	.word	0x00000000
        /*00d8*/ 	.short	0x0100
        /*00da*/ 	.byte	0x05
	.zero		1


	//   ....[1]....
        /*00dc*/ 	.word	0x00000330
        /*00e0*/ 	.word	0x000000ff
        /*00e4*/ 	.word	0x00000058
        /*00e8*/ 	.short	0x0100
        /*00ea*/ 	.byte	0x05
	.zero		1


	//   ....[2]....
        /*00ec*/ 	.word	0x00000340
        /*00f0*/ 	.word	0x000000ff
        /*00f4*/ 	.word	0x00000008
        /*00f8*/ 	.short	0x0100
        /*00fa*/ 	.byte	0x05
	.zero		1


	//   ....[3]....
        /*00fc*/ 	.word	0x00000350
        /*0100*/ 	.word	0x000000ff
        /*0104*/ 	.word	0x00000060
        /*0108*/ 	.short	0x0100
        /*010a*/ 	.byte	0x05
	.zero		1


	//   ....[4]....
        /*010c*/ 	.word	0x00000360
        /*0110*/ 	.word	0x000000ff
        /*0114*/ 	.word	0x00000010
        /*0118*/ 	.short	0x0100
        /*011a*/ 	.byte	0x05
	.zero		1


	//   ....[5]....
        /*011c*/ 	.word	0x00000370
        /*0120*/ 	.word	0x000000ff
        /*0124*/ 	.word	0x00000068
        /*0128*/ 	.short	0x0100
        /*012a*/ 	.byte	0x05
	.zero		1


	//   ....[6]....
        /*012c*/ 	.word	0x00000380
        /*0130*/ 	.word	0x000000ff
        /*0134*/ 	.word	0x00000018
        /*0138*/ 	.short	0x0100
        /*013a*/ 	.byte	0x05
	.zero		1


	//   ....[7]....
        /*013c*/ 	.word	0x00000390
        /*0140*/ 	.word	0x000000ff
        /*0144*/ 	.word	0x00000070
        /*0148*/ 	.short	0x0100
        /*014a*/ 	.byte	0x05
	.zero		1


	//   ....[8]....
        /*014c*/ 	.word	0x000003a0
        /*0150*/ 	.word	0x000000ff
        /*0154*/ 	.word	0x00000020
        /*0158*/ 	.short	0x0100
        /*015a*/ 	.byte	0x05
	.zero		1


	//   ....[9]....
        /*015c*/ 	.word	0x000003b0
        /*0160*/ 	.word	0x000000ff
        /*0164*/ 	.word	0x00000078
        /*0168*/ 	.short	0x0100
        /*016a*/ 	.byte	0x05
	.zero		1


	//   ....[10]....
        /*016c*/ 	.word	0x000003c0
        /*0170*/ 	.word	0x000000ff
        /*0174*/ 	.word	0x00000028
        /*0178*/ 	.short	0x0100
        /*017a*/ 	.byte	0x05
	.zero		1


	//   ....[11]....
        /*017c*/ 	.word	0x000003d0
        /*0180*/ 	.word	0x000000ff
        /*0184*/ 	.word	0x00000080
        /*0188*/ 	.short	0x0100
        /*018a*/ 	.byte	0x05
	.zero		1


	//   ....[12]....
        /*018c*/ 	.word	0x000003e0
        /*0190*/ 	.word	0x000000ff
        /*0194*/ 	.word	0x00000030
        /*0198*/ 	.short	0x0100
        /*019a*/ 	.byte	0x05
	.zero		1


	//   ....[13]....
        /*019c*/ 	.word	0x000003f0
        /*01a0*/ 	.word	0x000000ff
        /*01a4*/ 	.word	0x00000088
        /*01a8*/ 	.short	0x0100
        /*01aa*/ 	.byte	0x05
	.zero		1


	//   ....[14]....
        /*01ac*/ 	.word	0x00000400
        /*01b0*/ 	.word	0x000000ff
        /*01b4*/ 	.word	0x00000038
        /*01b8*/ 	.short	0x0100
        /*01ba*/ 	.byte	0x05
	.zero		1


	//   ....[15]....
        /*01bc*/ 	.word	0x00000410
        /*01c0*/ 	.word	0x000000ff
        /*01c4*/ 	.word	0x00000090
        /*01c8*/ 	.short	0x0100
        /*01ca*/ 	.byte	0x05
	.zero		1


	//   ....[16]....
        /*01cc*/ 	.word	0x00000420
        /*01d0*/ 	.word	0x000000ff
        /*01d4*/ 	.word	0x00000040
        /*01d8*/ 	.short	0x0100
        /*01da*/ 	.byte	0x05
	.zero		1


	//   ....[17]....
        /*01dc*/ 	.word	0x00000430
        /*01e0*/ 	.word	0x000000ff
        /*01e4*/ 	.word	0x00000098
        /*01e8*/ 	.short	0x0100
        /*01ea*/ 	.byte	0x05
	.zero		1


	//   ....[18]....
        /*01ec*/ 	.word	0x00000440
        /*01f0*/ 	.word	0x000000ff
        /*01f4*/ 	.word	0x00000048
        /*01f8*/ 	.short	0x0100
        /*01fa*/ 	.byte	0x05
	.zero		1


	//   ....[19]....
        /*01fc*/ 	.word	0x00000450
        /*0200*/ 	.word	0x000000ff
        /*0204*/ 	.word	0x000000a0
        /*0208*/ 	.short	0x0100
        /*020a*/ 	.byte	0x05
	.zero		1


	//   ....[20]....
        /*020c*/ 	.word	0x00000460
        /*0210*/ 	.word	0x000000ff
        /*0214*/ 	.word	0x00000050
        /*0218*/ 	.short	0x0100
        /*021a*/ 	.byte	0x05
	.zero		1


	//   ....[21]....
        /*021c*/ 	.word	0x00000470
        /*0220*/ 	.word	0x000000ff
        /*0224*/ 	.word	0x000000a8
        /*0228*/ 	.short	0x0100
        /*022a*/ 	.byte	0x05
	.zero		1


	//   ....[22]....
        /*022c*/ 	.word	0x00000700
        /*0230*/ 	.word	0x000000ff
        /*0234*/ 	.word	0x000000e0
        /*0238*/ 	.short	0x0100
        /*023a*/ 	.byte	0x05
	.zero		1


	//   ....[23]....
        /*023c*/ 	.word	0x00000710
        /*0240*/ 	.word	0x000000ff
        /*0244*/ 	.word	0x000000e8
        /*0248*/ 	.short	0x0100
        /*024a*/ 	.byte	0x05
	.zero		1


	//   ....[24]....
        /*024c*/ 	.word	0x00000750
        /*0250*/ 	.word	0x000000ff
        /*0254*/ 	.word	0x000000c0
        /*0258*/ 	.short	0x0100
        /*025a*/ 	.byte	0x0a
	.zero		1


	//   ....[25]....
        /*025c*/ 	.word	0x00000770
        /*0260*/ 	.word	0x000000ff
        /*0264*/ 	.word	0x000000c8
        /*0268*/ 	.short	0x0100
        /*026a*/ 	.byte	0x0a
	.zero		1


	//   ....[26]....
        /*026c*/ 	.word	0x00000780
        /*0270*/ 	.word	0x000000ff
        /*0274*/ 	.word	0x000000d0
        /*0278*/ 	.short	0x0100
        /*027a*/ 	.byte	0x0a
	.zero		1


	//   ....[27]....
        /*027c*/ 	.word	0x00000790
        /*0280*/ 	.word	0x000000ff
        /*0284*/ 	.word	0x000000d8
        /*0288*/ 	.short	0x0100
        /*028a*/ 	.byte	0x0a
	.zero		1


	//   ....[28]....
        /*028c*/ 	.word	0x00001600
        /*0290*/ 	.word	0x00000066
        /*0294*/ 	.word	0x00000000
        /*0298*/ 	.short	0x010a
        /*029a*/ 	.byte	0x2b
	.zero		1


	//   ....[29]....
        /*029c*/ 	.word	0x00001830
        /*02a0*/ 	.word	0x00000003
        /*02a4*/ 	.word	0x00000000
        /*02a8*/ 	.short	0x010a
        /*02aa*/ 	.byte	0x3f
	.zero		1


	//   ....[30]....
        /*02ac*/ 	.word	0x00001870
        /*02b0*/ 	.word	0x00000003
        /*02b4*/ 	.word	0x00000000
        /*02b8*/ 	.short	0x010a
        /*02ba*/ 	.byte	0x3f
	.zero		1


	//   ....[31]....
        /*02bc*/ 	.word	0x000019c0
        /*02c0*/ 	.word	0x000000ff
        /*02c4*/ 	.word	0x00000000
        /*02c8*/ 	.short	0x010a
        /*02ca*/ 	.byte	0x04
	.zero		1


	//   ....[32]....
        /*02cc*/ 	.word	0x00002860
        /*02d0*/ 	.word	0x000000ff
        /*02d4*/ 	.word	0x00000000
        /*02d8*/ 	.short	0x010a
        /*02da*/ 	.byte	0x04
	.zero		1


	//   ....[33]....
        /*02dc*/ 	.word	0x000030c0
        /*02e0*/ 	.word	0x00000000
        /*02e4*/ 	.word	0x00000000
        /*02e8*/ 	.short	0x010a
        /*02ea*/ 	.byte	0x3f
	.zero		1


	//   ....[34]....
        /*02ec*/ 	.word	0x000037c0
        /*02f0*/ 	.word	0x000000ff
        /*02f4*/ 	.word	0x00000000
        /*02f8*/ 	.short	0x0101
        /*02fa*/ 	.byte	0x04
	.zero		1


	//   ....[35]....
        /*02fc*/ 	.word	0x00003900
        /*0300*/ 	.word	0x00000004
        /*0304*/ 	.word	0x00000000
        /*0308*/ 	.short	0x010a
        /*030a*/ 	.byte	0x3f
	.zero		1


	//   ....[36]....
        /*030c*/ 	.word	0x00004730
        /*0310*/ 	.word	0x000000ff
        /*0314*/ 	.word	0x00000000
        /*0318*/ 	.short	0x0101
        /*031a*/ 	.byte	0x04
	.zero		1


	//   ....[37]....
        /*031c*/ 	.word	0x00004770
        /*0320*/ 	.word	0x00000061
        /*0324*/ 	.word	0x00000000
        /*0328*/ 	.short	0x0101
        /*032a*/ 	.byte	0x2c
	.zero		1


	//   ....[38]....
        /*032c*/ 	.word	0x00004830
        /*0330*/ 	.word	0x000000ff
        /*0334*/ 	.word	0x00000000
        /*0338*/ 	.short	0x0101
        /*033a*/ 	.byte	0x06
	.zero		1


	//   ....[39]....
        /*033c*/ 	.word	0x000048e0
        /*0340*/ 	.word	0x00000066
        /*0344*/ 	.word	0x00000010
        /*0348*/ 	.short	0x010a
        /*034a*/ 	.byte	0x2b
	.zero		1


	//   ....[40]....
        /*034c*/ 	.word	0x00007d30
        /*0350*/ 	.word	0x00000062
        /*0354*/ 	.word	0x00000000
        /*0358*/ 	.short	0x0101
        /*035a*/ 	.byte	0x2c
	.zero		1


	//   ....[41]....
        /*035c*/ 	.word	0x00008900
        /*0360*/ 	.word	0x00000007
        /*0364*/ 	.word	0x00000058
        /*0368*/ 	.short	0x010a
        /*036a*/ 	.byte	0x3f
	.zero		1


	//   ....[42]....
        /*036c*/ 	.word	0x00008d60
        /*0370*/ 	.word	0x0000001c
        /*0374*/ 	.word	0x000000e8
        /*0378*/ 	.short	0x0101
        /*037a*/ 	.byte	0x3f
	.zero		1


	//   ....[43]....
        /*037c*/ 	.word	0x00009490
        /*0380*/ 	.word	0x00000005
        /*0384*/ 	.word	0x00000000
        /*0388*/ 	.short	0x010a
        /*038a*/ 	.byte	0x3f
	.zero		1


	//   ....[44]....
        /*038c*/ 	.word	0x00009510
        /*0390*/ 	.word	0x00000007
        /*0394*/ 	.word	0x00000000
        /*0398*/ 	.short	0x010a
        /*039a*/ 	.byte	0x3f
	.zero		1


	//   ....[45]....
        /*039c*/ 	.word	0x000095a0
        /*03a0*/ 	.word	0x00000006
        /*03a4*/ 	.word	0x00000000
        /*03a8*/ 	.short	0x010a
        /*03aa*/ 	.byte	0x3f
	.zero		1


	//   ....[46]....
        /*03ac*/ 	.word	0x00009630
        /*03b0*/ 	.word	0x00000009
        /*03b4*/ 	.word	0x00000000
        /*03b8*/ 	.short	0x010a
        /*03ba*/ 	.byte	0x3f
	.zero		1


	//   ....[47]....
        /*03bc*/ 	.word	0x000096c0
        /*03c0*/ 	.word	0x00000006
        /*03c4*/ 	.word	0x00000000
        /*03c8*/ 	.short	0x010a
        /*03ca*/ 	.byte	0x3f
	.zero		1


	//   ....[48]....
        /*03cc*/ 	.word	0x00009750
        /*03d0*/ 	.word	0x00000009
        /*03d4*/ 	.word	0x00000000
        /*03d8*/ 	.short	0x010a
        /*03da*/ 	.byte	0x3f
	.zero		1


	//   ....[49]....
        /*03dc*/ 	.word	0x000097e0
        /*03e0*/ 	.word	0x00000006
        /*03e4*/ 	.word	0x00000000
        /*03e8*/ 	.short	0x010a
        /*03ea*/ 	.byte	0x3f
	.zero		1


	//   ....[50]....
        /*03ec*/ 	.word	0x00009870
        /*03f0*/ 	.word	0x00000009
        /*03f4*/ 	.word	0x00000000
        /*03f8*/ 	.short	0x010a
        /*03fa*/ 	.byte	0x3f
	.zero		1


	//   ....[51]....
        /*03fc*/ 	.word	0x00009900
        /*0400*/ 	.word	0x00000008
        /*0404*/ 	.word	0x00000000
        /*0408*/ 	.short	0x010a
        /*040a*/ 	.byte	0x3f
	.zero		1


	//   ....[52]....
        /*040c*/ 	.word	0x00009990
        /*0410*/ 	.word	0x0000000b
        /*0414*/ 	.word	0x00000000
        /*0418*/ 	.short	0x010a
        /*041a*/ 	.byte	0x3f
	.zero		1


	//   ....[53]....
        /*041c*/ 	.word	0x00009a20
        /*0420*/ 	.word	0x00000003
        /*0424*/ 	.word	0x00000000
        /*0428*/ 	.short	0x010a
        /*042a*/ 	.byte	0x3f
	.zero		1


	//   ....[54]....
        /*042c*/ 	.word	0x00009a90
        /*0430*/ 	.word	0x00000000
        /*0434*/ 	.word	0x00000000
        /*0438*/ 	.short	0x010a
        /*043a*/ 	.byte	0x3f
	.zero		1


	//   ....[55]....
        /*043c*/ 	.word	0x00009b60
        /*0440*/ 	.word	0x00000003
        /*0444*/ 	.word	0x00000000
        /*0448*/ 	.short	0x010a
        /*044a*/ 	.byte	0x3f
	.zero		1


	//   ....[56]....
        /*044c*/ 	.word	0x00009bc0
        /*0450*/ 	.word	0x00000003
        /*0454*/ 	.word	0x00000000
        /*0458*/ 	.short	0x010a
        /*045a*/ 	.byte	0x3f
	.zero		1


	//   ....[57]....
        /*045c*/ 	.word	0x00009c10
        /*0460*/ 	.word	0x00000004
        /*0464*/ 	.word	0x00000000
        /*0468*/ 	.short	0x010a
        /*046a*/ 	.byte	0x3f
	.zero		1


	//   ....[58]....
        /*046c*/ 	.word	0x00009c70
        /*0470*/ 	.word	0x00000000
        /*0474*/ 	.word	0x00000010
        /*0478*/ 	.short	0x010a
        /*047a*/ 	.byte	0x3f
	.zero		1


	//   ....[59]....
        /*047c*/ 	.word	0x00009cc0
        /*0480*/ 	.word	0x00000007
        /*0484*/ 	.word	0x00000058
        /*0488*/ 	.short	0x010a
        /*048a*/ 	.byte	0x3f
	.zero		1


	//   ....[60]....
        /*048c*/ 	.word	0x00009e10
        /*0490*/ 	.word	0x00000005
        /*0494*/ 	.word	0x00000000
        /*0498*/ 	.short	0x010a
        /*049a*/ 	.byte	0x3f
	.zero		1


	//   ....[61]....
        /*049c*/ 	.word	0x00009e60
        /*04a0*/ 	.word	0x00000007
        /*04a4*/ 	.word	0x00000000
        /*04a8*/ 	.short	0x010a
        /*04aa*/ 	.byte	0x3f
	.zero		1


	//   ....[62]....
        /*04ac*/ 	.word	0x00009eb0
        /*04b0*/ 	.word	0x00000006
        /*04b4*/ 	.word	0x00000000
        /*04b8*/ 	.short	0x010a
        /*04ba*/ 	.byte	0x3f
	.zero		1


	//   ....[63]....
        /*04bc*/ 	.word	0x00009f00
        /*04c0*/ 	.word	0x00000009
        /*04c4*/ 	.word	0x00000000
        /*04c8*/ 	.short	0x010a
        /*04ca*/ 	.byte	0x3f
	.zero		1


	//   ....[64]....
        /*04cc*/ 	.word	0x00009f50
        /*04d0*/ 	.word	0x00000006
        /*04d4*/ 	.word	0x00000000
        /*04d8*/ 	.short	0x010a
        /*04da*/ 	.byte	0x3f
	.zero		1


	//   ....[65]....
        /*04dc*/ 	.word	0x00009fa0
        /*04e0*/ 	.word	0x00000009
        /*04e4*/ 	.word	0x00000000
        /*04e8*/ 	.short	0x010a
        /*04ea*/ 	.byte	0x3f
	.zero		1


	//   ....[66]....
        /*04ec*/ 	.word	0x00009ff0
        /*04f0*/ 	.word	0x00000006
        /*04f4*/ 	.word	0x00000000
        /*04f8*/ 	.short	0x010a
        /*04fa*/ 	.byte	0x3f
	.zero		1


	//   ....[67]....
        /*04fc*/ 	.word	0x0000a040
        /*0500*/ 	.word	0x00000009
        /*0504*/ 	.word	0x00000000
        /*0508*/ 	.short	0x010a
        /*050a*/ 	.byte	0x3f
	.zero		1


	//   ....[68]....
        /*050c*/ 	.word	0x0000a090
        /*0510*/ 	.word	0x00000008
        /*0514*/ 	.word	0x00000000
        /*0518*/ 	.short	0x010a
        /*051a*/ 	.byte	0x3f
	.zero		1


	//   ....[69]....
        /*051c*/ 	.word	0x0000a0e0
        /*0520*/ 	.word	0x0000000b
        /*0524*/ 	.word	0x00000000
        /*0528*/ 	.short	0x010a
        /*052a*/ 	.byte	0x3f
	.zero		1


	//----- nvinfo : EIATTR_NUM_MBARRIERS
	.align		4
.L_39:
        /*052c*/ 	.byte	0x03, 0x38
        /*052e*/ 	.short	0x001c


	//----- nvinfo : EIATTR_EXIT_INSTR_OFFSETS
	.align		4
        /*0530*/ 	.byte	0x04, 0x1c
        /*0532*/ 	.short	(.L_41 - .L_40)


	//   ....[0]....
.L_40:
        /*0534*/ 	.word	0x000012c0


	//   ....[1]....
        /*0538*/ 	.word	0x00001320


	//   ....[2]....
        /*053c*/ 	.word	0x000083a0


	//   ....[3]....
        /*0540*/ 	.word	0x000083d0


	//   ....[4]....
        /*0544*/ 	.word	0x00009a70


	//----- nvinfo : EIATTR_MAX_THREADS
	.align		4
.L_41:
        /*0548*/ 	.byte	0x04, 0x05
        /*054a*/ 	.short	(.L_43 - .L_42)
.L_42:
        /*054c*/ 	.word	0x00000180
        /*0550*/ 	.word	0x00000001
        /*0554*/ 	.word	0x00000001


	//----- nvinfo : EIATTR_CRS_STACK_SIZE
	.align		4
.L_43:
        /*0558*/ 	.byte	0x04, 0x1e
        /*055a*/ 	.short	(.L_45 - .L_44)
.L_44:
        /*055c*/ 	.word	0x00000000


	//----- nvinfo : EIATTR_CBANK_PARAM_SIZE
	.align		4
.L_45:
        /*0560*/ 	.byte	0x03, 0x19
        /*0562*/ 	.short	0x0670


	//----- nvinfo : EIATTR_PARAM_CBANK
	.align		4
        /*0564*/ 	.byte	0x04, 0x0a
        /*0566*/ 	.short	(.L_47 - .L_46)
	.align		4
.L_46:
        /*0568*/ 	.word	index@(.nv.constant0._ZN7cutlass13device_kernelINS_4gemm6kernel13GemmUniversalIN4cute5tupleIJiiiiEEENS1_10collective13CollectiveMmaINS1_49MainloopSm90TmaGmmaRmemAWarpSpecializedMixedInputILi11ENS5_IJNS4_1CILi1EEESB_SB_EEENS1_32KernelTmaWarpSpecializedPingpongEEENS5_IJNSA_ILi64EEENSA_ILi128EEESG_EEEaNS5_IJlSB_lEEENS5_IJNS_15integer_subbyteILi4ELb1EEEEEESI_NS4_8TiledMMAINS4_8MMA_AtomIJNS4_4SM904GMMA27MMA_64x128x32_S32S8S8_RS_TNEEEENS4_6LayoutISC_NS5_IJNSA_ILi0EEEST_ST_EEEEENS5_IJNS4_10UnderscoreESW_SW_EEEEENS4_13SM90_TMA_LOADENS4_14ComposedLayoutINS4_7SwizzleILi3ELi4ELi3EEENS4_18smem_ptr_flag_bitsILi8EEENSS_INS5_IJNSA_ILi8EEESG_EEENS5_IJSG_SB_EEEEEEEvNS4_8identityESZ_NS10_INS11_ILi2ELi4ELi3EEENS13_ILi4EEES18_EENS4_9Copy_AtomIJNS4_39AutoVectorizingCopyWithAssumedAlignmentILi128EEESK_EEES1A_EENS_8epilogue10collective6detail29Sm90TmaWarpSpecializedAdapterINS1K_15DefaultEpilogueIaSI_SI_NS1J_6thread17LinearCombinationIaLi1EiiLNS1O_9ScaleType4KindE0ELNS_15FloatRoundStyleE2EaEENS1_15EpilogueDefaultEEEEEvvEEEEvNT_6ParamsE)
        /*056c*/ 	.short	0x0210
        /*056e*/ 	.short	0x0670


	//----- nvinfo : EIATTR_SW_WAR
	.align		4
.L_47:
        /*0570*/ 	.byte	0x04, 0x36
        /*0572*/ 	.short	(.L_49 - .L_48)
.L_48:
        /*0574*/ 	.word	0x00000008
.L_49:


//--------------------- .nv.callgraph             --------------------------
	.section	.nv.callgraph,"",@"SHT_CUDA_CALLGRAPH"
	.align	4
	.sectionentsize	8
	.align		4
        /*0000*/ 	.word	0x00000000
	.align		4
        /*0004*/ 	.word	0xffffffff
	.align		4
        /*0008*/ 	.word	index@(_ZN7cutlass13device_kernelINS_4gemm6kernel13GemmUniversalIN4cute5tupleIJiiiiEEENS1_10collective13CollectiveMmaINS1_49MainloopSm90TmaGmmaRmemAWarpSpecializedMixedInputILi11ENS5_IJNS4_1CILi1EEESB_SB_EEENS1_32KernelTmaWarpSpecializedPingpongEEENS5_IJNSA_ILi64EEENSA_ILi128EEESG_EEEaNS5_IJlSB_lEEENS5_IJNS_15integer_subbyteILi4ELb1EEEEEESI_NS4_8TiledMMAINS4_8MMA_AtomIJNS4_4SM904GMMA27MMA_64x128x32_S32S8S8_RS_TNEEEENS4_6LayoutISC_NS5_IJNSA_ILi0EEEST_ST_EEEEENS5_IJNS4_10UnderscoreESW_SW_EEEEENS4_13SM90_TMA_LOADENS4_14ComposedLayoutINS4_7SwizzleILi3ELi4ELi3EEENS4_18smem_ptr_flag_bitsILi8EEENSS_INS5_IJNSA_ILi8EEESG_EEENS5_IJSG_SB_EEEEEEEvNS4_8identityESZ_NS10_INS11_ILi2ELi4ELi3EEENS13_ILi4EEES18_EENS4_9Copy_AtomIJNS4_39AutoVectorizingCopyWithAssumedAlignmentILi128EEESK_EEES1A_EENS_8epilogue10collective6detail29Sm90TmaWarpSpecializedAdapterINS1K_15DefaultEpilogueIaSI_SI_NS1J_6thread17LinearCombinationIaLi1EiiLNS1O_9ScaleType4KindE0ELNS_15FloatRoundStyleE2EaEENS1_15EpilogueDefaultEEEEEvvEEEEvNT_6ParamsE)
	.align		4
        /*000c*/ 	.word	index@(__assertfail)
	.align		4
        /*0010*/ 	.word	0x00000000
	.align		4
        /*0014*/ 	.word	0xfffffffe
	.align		4
        /*0018*/ 	.word	0x00000000
	.align		4
        /*001c*/ 	.word	0xfffffffd
	.align		4
        /*0020*/ 	.word	0x00000000
	.align		4
        /*0024*/ 	.word	0xfffffffc


//--------------------- .nv.constant4             --------------------------
	.section	.nv.constant4,"a",@progbits
	.align	8
	.align		8
.nv.constant4:
        /*0000*/ 	.dword	__assertfail
	.align		8
        /*0008*/ 	.dword	__unnamed_1
	.align		8
        /*0010*/ 	.dword	__unnamed_2
	.align		8
        /*0018*/ 	.dword	__unnamed_3
	.align		8
        /*0020*/ 	.dword	_ZN40_INTERNAL_b1cab2be_4_k_cu_29fed779_184994cuda3std3__45__cpo5beginE
	.align		8
        /*0028*/ 	.dword	_ZN40_INTERNAL_b1cab2be_4_k_cu_29fed779_184994cuda3std3__45__cpo3endE
	.align		8
        /*0030*/ 	.dword	_ZN40_INTERNAL_b1cab2be_4_k_cu_29fed779_184994cuda3std3__45__cpo6cbeginE
	.align		8
        /*0038*/ 	.dword	_ZN40_INTERNAL_b1cab2be_4_k_cu_29fed779_184994cuda3std3__45__cpo4cendE
	.align		8
        /*0040*/ 	.dword	_ZN40_INTERNAL_b1cab2be_4_k_cu_29fed779_184994cuda3std3__442_GLOBAL__N__b1cab2be_4_k_cu_29fed779_184996ignoreE
	.align		8
        /*0048*/ 	.dword	_ZN40_INTERNAL_b1cab2be_4_k_cu_29fed779_184994cuda3std3__419piecewise_constructE
	.align		8
        /*0050*/ 	.dword	_ZN40_INTERNAL_b1cab2be_4_k_cu_29fed779_184994cuda3std3__48in_placeE
	.align		8
        /*0058*/ 	.dword	_ZN40_INTERNAL_b1cab2be_4_k_cu_29fed779_184994cuda3std6ranges3__45__cpo4swapE
	.align		8
        /*0060*/ 	.dword	_ZN40_INTERNAL_b1cab2be_4_k_cu_29fed779_184994cuda3std6ranges3__45__cpo9iter_moveE
	.align		8
        /*0068*/ 	.dword	_ZN40_INTERNAL_b1cab2be_4_k_cu_29fed779_184994cute7productE
	.align		8
        /*0070*/ 	.dword	_ZN40_INTERNAL_b1cab2be_4_k_cu_29fed779_184994cute1_E
	.align		8
        /*0078*/ 	.dword	$str$24
	.align		8
        /*0080*/ 	.dword	$str$25
	.align		8
        /*0088*/ 	.dword	$str$26
	.align		8
        /*0090*/ 	.dword	$str$27


//--------------------- .text._ZN7cutlass13device_kernelINS_4gemm6kernel13GemmUniversalIN4cute5tupleIJiiiiEEENS1_10collective13CollectiveMmaINS1_49MainloopSm90TmaGmmaRmemAWarpSpecializedMixedInputILi11ENS5_IJNS4_1CILi1EEESB_SB_EEENS1_32KernelTmaWarpSpecializedPingpongEEENS5_IJNSA_ILi64EEENSA_ILi128EEESG_EEEaNS5_IJlSB_lEEENS5_IJNS_15integer_subbyteILi4ELb1EEEEEESI_NS4_8TiledMMAINS4_8MMA_AtomIJNS4_4SM904GMMA27MMA_64x128x32_S32S8S8_RS_TNEEEENS4_6LayoutISC_NS5_IJNSA_ILi0EEEST_ST_EEEEENS5_IJNS4_10UnderscoreESW_SW_EEEEENS4_13SM90_TMA_LOADENS4_14ComposedLayoutINS4_7SwizzleILi3ELi4ELi3EEENS4_18smem_ptr_flag_bitsILi8EEENSS_INS5_IJNSA_ILi8EEESG_EEENS5_IJSG_SB_EEEEEEEvNS4_8identityESZ_NS10_INS11_ILi2ELi4ELi3EEENS13_ILi4EEES18_EENS4_9Copy_AtomIJNS4_39AutoVectorizingCopyWithAssumedAlignmentILi128EEESK_EEES1A_EENS_8epilogue10collective6detail29Sm90TmaWarpSpecializedAdapterINS1K_15DefaultEpilogueIaSI_SI_NS1J_6thread17LinearCombinationIaLi1EiiLNS1O_9ScaleType4KindE0ELNS_15FloatRoundStyleE2EaEENS1_15EpilogueDefaultEEEEEvvEEEEvNT_6ParamsE --------------------------
	.section	.text._ZN7cutlass13device_kernelINS_4gemm6kernel13GemmUniversalIN4cute5tupleIJiiiiEEENS1_10collective13CollectiveMmaINS1_49MainloopSm90TmaGmmaRmemAWarpSpecializedMixedInputILi11ENS5_IJNS4_1CILi1EEESB_SB_EEENS1_32KernelTmaWarpSpecializedPingpongEEENS5_IJNSA_ILi64EEENSA_ILi128EEESG_EEEaNS5_IJlSB_lEEENS5_IJNS_15integer_subbyteILi4ELb1EEEEEESI_NS4_8TiledMMAINS4_8MMA_AtomIJNS4_4SM904GMMA27MMA_64x128x32_S32S8S8_RS_TNEEEENS4_6LayoutISC_NS5_IJNSA_ILi0EEEST_ST_EEEEENS5_IJNS4_10UnderscoreESW_SW_EEEEENS4_13SM90_TMA_LOADENS4_14ComposedLayoutINS4_7SwizzleILi3ELi4ELi3EEENS4_18smem_ptr_flag_bitsILi8EEENSS_INS5_IJNSA_ILi8EEESG_EEENS5_IJSG_SB_EEEEEEEvNS4_8identityESZ_NS10_INS11_ILi2ELi4ELi3EEENS13_ILi4EEES18_EENS4_9Copy_AtomIJNS4_39AutoVectorizingCopyWithAssumedAlignmentILi128EEESK_EEES1A_EENS_8epilogue10collective6detail29Sm90TmaWarpSpecializedAdapterINS1K_15DefaultEpilogueIaSI_SI_NS1J_6thread17LinearCombinationIaLi1EiiLNS1O_9ScaleType4KindE0ELNS_15FloatRoundStyleE2EaEENS1_15EpilogueDefaultEEEEEvvEEEEvNT_6ParamsE,"ax",@progbits
	.align	128
.text._ZN7cutlass13device_kernelINS_4gemm6kernel13GemmUniversalIN4cute5tupleIJiiiiEEENS1_10collective13CollectiveMmaINS1_49MainloopSm90TmaGmmaRmemAWarpSpecializedMixedInputILi11ENS5_IJNS4_1CILi1EEESB_SB_EEENS1_32KernelTmaWarpSpecializedPingpongEEENS5_IJNSA_ILi64EEENSA_ILi128EEESG_EEEaNS5_IJlSB_lEEENS5_IJNS_15integer_subbyteILi4ELb1EEEEEESI_NS4_8TiledMMAINS4_8MMA_AtomIJNS4_4SM904GMMA27MMA_64x128x32_S32S8S8_RS_TNEEEENS4_6LayoutISC_NS5_IJNSA_ILi0EEEST_ST_EEEEENS5_IJNS4_10UnderscoreESW_SW_EEEEENS4_13SM90_TMA_LOADENS4_14ComposedLayoutINS4_7SwizzleILi3ELi4ELi3EEENS4_18smem_ptr_flag_bitsILi8EEENSS_INS5_IJNSA_ILi8EEESG_EEENS5_IJSG_SB_EEEEEEEvNS4_8identityESZ_NS10_INS11_ILi2ELi4ELi3EEENS13_ILi4EEES18_EENS4_9Copy_AtomIJNS4_39AutoVectorizingCopyWithAssumedAlignmentILi128EEESK_EEES1A_EENS_8epilogue10collective6detail29Sm90TmaWarpSpecializedAdapterINS1K_15DefaultEpilogueIaSI_SI_NS1J_6thread17LinearCombinationIaLi1EiiLNS1O_9ScaleType4KindE0ELNS_15FloatRoundStyleE2EaEENS1_15EpilogueDefaultEEEEEvvEEEEvNT_6ParamsE:
        .type           _ZN7cutlass13device_kernelINS_4gemm6kernel13GemmUniversalIN4cute5tupleIJiiiiEEENS1_10collective13CollectiveMmaINS1_49MainloopSm90TmaGmmaRmemAWarpSpecializedMixedInputILi11ENS5_IJNS4_1CILi1EEESB_SB_EEENS1_32KernelTmaWarpSpecializedPingpongEEENS5_IJNSA_ILi64EEENSA_ILi128EEESG_EEEaNS5_IJlSB_lEEENS5_IJNS_15integer_subbyteILi4ELb1EEEEEESI_NS4_8TiledMMAINS4_8MMA_AtomIJNS4_4SM904GMMA27MMA_64x128x32_S32S8S8_RS_TNEEEENS4_6LayoutISC_NS5_IJNSA_ILi0EEEST_ST_EEEEENS5_IJNS4_10UnderscoreESW_SW_EEEEENS4_13SM90_TMA_LOADENS4_14ComposedLayoutINS4_7SwizzleILi3ELi4ELi3EEENS4_18smem_ptr_flag_bitsILi8EEENSS_INS5_IJNSA_ILi8EEESG_EEENS5_IJSG_SB_EEEEEEEvNS4_8identityESZ_NS10_INS11_ILi2ELi4ELi3EEENS13_ILi4EEES18_EENS4_9Copy_AtomIJNS4_39AutoVectorizingCopyWithAssumedAlignmentILi128EEESK_EEES1A_EENS_8epilogue10collective6detail29Sm90TmaWarpSpecializedAdapterINS1K_15DefaultEpilogueIaSI_SI_NS1J_6thread17LinearCombinationIaLi1EiiLNS1O_9ScaleType4KindE0ELNS_15FloatRoundStyleE2EaEENS1_15EpilogueDefaultEEEEEvvEEEEvNT_6ParamsE,@function
        .size           _ZN7cutlass13device_kernelINS_4gemm6kernel13GemmUniversalIN4cute5tupleIJiiiiEEENS1_10collective13CollectiveMmaINS1_49MainloopSm90TmaGmmaRmemAWarpSpecializedMixedInputILi11ENS5_IJNS4_1CILi1EEESB_SB_EEENS1_32KernelTmaWarpSpecializedPingpongEEENS5_IJNSA_ILi64EEENSA_ILi128EEESG_EEEaNS5_IJlSB_lEEENS5_IJNS_15integer_subbyteILi4ELb1EEEEEESI_NS4_8TiledMMAINS4_8MMA_AtomIJNS4_4SM904GMMA27MMA_64x128x32_S32S8S8_RS_TNEEEENS4_6LayoutISC_NS5_IJNSA_ILi0EEEST_ST_EEEEENS5_IJNS4_10UnderscoreESW_SW_EEEEENS4_13SM90_TMA_LOADENS4_14ComposedLayoutINS4_7SwizzleILi3ELi4ELi3EEENS4_18smem_ptr_flag_bitsILi8EEENSS_INS5_IJNSA_ILi8EEESG_EEENS5_IJSG_SB_EEEEEEEvNS4_8identityESZ_NS10_INS11_ILi2ELi4ELi3EEENS13_ILi4EEES18_EENS4_9Copy_AtomIJNS4_39AutoVectorizingCopyWithAssumedAlignmentILi128EEESK_EEES1A_EENS_8epilogue10collective6detail29Sm90TmaWarpSpecializedAdapterINS1K_15DefaultEpilogueIaSI_SI_NS1J_6thread17LinearCombinationIaLi1EiiLNS1O_9ScaleType4KindE0ELNS_15FloatRoundStyleE2EaEENS1_15EpilogueDefaultEEEEEvvEEEEvNT_6ParamsE,(.L_x_245 - _ZN7cutlass13device_kernelINS_4gemm6kernel13GemmUniversalIN4cute5tupleIJiiiiEEENS1_10collective13CollectiveMmaINS1_49MainloopSm90TmaGmmaRmemAWarpSpecializedMixedInputILi11ENS5_IJNS4_1CILi1EEESB_SB_EEENS1_32KernelTmaWarpSpecializedPingpongEEENS5_IJNSA_ILi64EEENSA_ILi128EEESG_EEEaNS5_IJlSB_lEEENS5_IJNS_15integer_subbyteILi4ELb1EEEEEESI_NS4_8TiledMMAINS4_8MMA_AtomIJNS4_4SM904GMMA27MMA_64x128x32_S32S8S8_RS_TNEEEENS4_6LayoutISC_NS5_IJNSA_ILi0EEEST_ST_EEEEENS5_IJNS4_10UnderscoreESW_SW_EEEEENS4_13SM90_TMA_LOADENS4_14ComposedLayoutINS4_7SwizzleILi3ELi4ELi3EEENS4_18smem_ptr_flag_bitsILi8EEENSS_INS5_IJNSA_ILi8EEESG_EEENS5_IJSG_SB_EEEEEEEvNS4_8identityESZ_NS10_INS11_ILi2ELi4ELi3EEENS13_ILi4EEES18_EENS4_9Copy_AtomIJNS4_39AutoVectorizingCopyWithAssumedAlignmentILi128EEESK_EEES1A_EENS_8epilogue10collective6detail29Sm90TmaWarpSpecializedAdapterINS1K_15DefaultEpilogueIaSI_SI_NS1J_6thread17LinearCombinationIaLi1EiiLNS1O_9ScaleType4KindE0ELNS_15FloatRoundStyleE2EaEENS1_15EpilogueDefaultEEEEEvvEEEEvNT_6ParamsE)
        .other          _ZN7cutlass13device_kernelINS_4gemm6kernel13GemmUniversalIN4cute5tupleIJiiiiEEENS1_10collective13CollectiveMmaINS1_49MainloopSm90TmaGmmaRmemAWarpSpecializedMixedInputILi11ENS5_IJNS4_1CILi1EEESB_SB_EEENS1_32KernelTmaWarpSpecializedPingpongEEENS5_IJNSA_ILi64EEENSA_ILi128EEESG_EEEaNS5_IJlSB_lEEENS5_IJNS_15integer_subbyteILi4ELb1EEEEEESI_NS4_8TiledMMAINS4_8MMA_AtomIJNS4_4SM904GMMA27MMA_64x128x32_S32S8S8_RS_TNEEEENS4_6LayoutISC_NS5_IJNSA_ILi0EEEST_ST_EEEEENS5_IJNS4_10UnderscoreESW_SW_EEEEENS4_13SM90_TMA_LOADENS4_14ComposedLayoutINS4_7SwizzleILi3ELi4ELi3EEENS4_18smem_ptr_flag_bitsILi8EEENSS_INS5_IJNSA_ILi8EEESG_EEENS5_IJSG_SB_EEEEEEEvNS4_8identityESZ_NS10_INS11_ILi2ELi4ELi3EEENS13_ILi4EEES18_EENS4_9Copy_AtomIJNS4_39AutoVectorizingCopyWithAssumedAlignmentILi128EEESK_EEES1A_EENS_8epilogue10collective6detail29Sm90TmaWarpSpecializedAdapterINS1K_15DefaultEpilogueIaSI_SI_NS1J_6thread17LinearCombinationIaLi1EiiLNS1O_9ScaleType4KindE0ELNS_15FloatRoundStyleE2EaEENS1_15EpilogueDefaultEEEEEvvEEEEvNT_6ParamsE,@"STO_CUDA_ENTRY STV_DEFAULT"
_ZN7cutlass13device_kernelINS_4gemm6kernel13GemmUniversalIN4cute5tupleIJiiiiEEENS1_10collective13CollectiveMmaINS1_49MainloopSm90TmaGmmaRmemAWarpSpecializedMixedInputILi11ENS5_IJNS4_1CILi1EEESB_SB_EEENS1_32KernelTmaWarpSpecializedPingpongEEENS5_IJNSA_ILi64EEENSA_ILi128EEESG_EEEaNS5_IJlSB_lEEENS5_IJNS_15integer_subbyteILi4ELb1EEEEEESI_NS4_8TiledMMAINS4_8MMA_AtomIJNS4_4SM904GMMA27MMA_64x128x32_S32S8S8_RS_TNEEEENS4_6LayoutISC_NS5_IJNSA_ILi0EEEST_ST_EEEEENS5_IJNS4_10UnderscoreESW_SW_EEEEENS4_13SM90_TMA_LOADENS4_14ComposedLayoutINS4_7SwizzleILi3ELi4ELi3EEENS4_18smem_ptr_flag_bitsILi8EEENSS_INS5_IJNSA_ILi8EEESG_EEENS5_IJSG_SB_EEEEEEEvNS4_8identityESZ_NS10_INS11_ILi2ELi4ELi3EEENS13_ILi4EEES18_EENS4_9Copy_AtomIJNS4_39AutoVectorizingCopyWithAssumedAlignmentILi128EEESK_EEES1A_EENS_8epilogue10collective6detail29Sm90TmaWarpSpecializedAdapterINS1K_15DefaultEpilogueIaSI_SI_NS1J_6thread17LinearCombinationIaLi1EiiLNS1O_9ScaleType4KindE0ELNS_15FloatRoundStyleE2EaEENS1_15EpilogueDefaultEEEEEvvEEEEvNT_6ParamsE:
[----:B------:R-:W0:Y:S01]  /*0000*/  LDC R1, c[0x0][0x28] ;  /* 0x00000a00ff017b82 */ /* 0x000e220000000800 */
[----:B------:R-:W1:Y:S01]  /*0010*/  S2R R0, SR_TID.X ;  /* 0x0000000000007919 */ /* 0x000e620000002100 */
[----:B------:R-:W-:Y:S01]  /*0020*/  ELECT P0, URZ, PT ;  /* 0x00000000003f782f */ /* 0x000fe20003800000 */
[----:B------:R-:W-:Y:S01]  /*0030*/  BSSY B0, `(.L_x_0) ;  /* 0x0000014000007945 */ /* 0x000fe20003800000 */
[----:B-1----:R-:W-:-:S05]  /*0040*/  SHF.R.U32.HI R2, RZ, 0x5, R0 ;  /* 0x00000005ff027819 */ /* 0x002fca0000011600 */
[----:B------:R-:W1:Y:S02]  /*0050*/  SHFL.IDX PT, R3, R2, RZ, 0x1f ;  /* 0x00001fff02037589 */ /* 0x000e6400000e0000 */
[----:B-1----:R-:W-:Y:S02]  /*0060*/  R2UR UR4, R3 ;  /* 0x00000000030472ca */ /* 0x002fe400000e0000 */
[----:B------:R-:W-:-:S05]  /*0070*/  SHF.R.U32.HI R3, RZ, 0x7, R0 ;  /* 0x00000007ff037819 */ /* 0x000fca0000011600 */
[----:B------:R1:W2:Y:S06]  /*0080*/  SHFL.IDX PT, R4, R3, RZ, 0x1f ;  /* 0x00001fff03047589 */ /* 0x0002ac00000e0000 */
[----:B------:R-:W-:Y:S02]  /*0090*/  USHF.R.S32.HI UR5, URZ, 0x1f, UR4 ;  /* 0x0000001f3f057899 */ /* 0x000fe40008011404 */
[----:B------:R-:W-:Y:S02]  /*00a0*/  ISETP.NE.OR P0, PT, RZ, UR4, !P0 ;  /* 0x00000004ff007c0c */ /* 0x000fe4000c705670 */
[----:B------:R-:W-:-:S04]  /*00b0*/  ULEA.HI UR5, UR5, UR4, URZ, 0x2 ;  /* 0x0000000405057291 */ /* 0x000fc8000f8f103f */
[----:B------:R-:W-:-:S04]  /*00c0*/  ULOP3.LUT UR5, UR5, 0xfffffffc, URZ, 0xc0, !UPT ;  /* 0xfffffffc05057892 */ /* 0x000fc8000f8ec03f */
[----:B------:R-:W-:-:S03]  /*00d0*/  UIADD3 UR4, UR4, -UR5, URZ ;  /* 0x8000000504047290 */ /* 0x000fc6000fffe03f */
[----:B01----:R-:W-:Y:S09]  /*00e0*/  @P0 BRA `(.L_x_1) ;  /* 0x0000000000200947 */ /* 0x003ff20003800000 */
[----:B------:R-:W-:Y:S02]  /*00f0*/  ULDC.64 UR6, c[0x0][0x198] ;  /* 0x0000660000067ab9 */ /* 0x000fe40000000a00 */
[----:B------:R-:W-:Y:S02]  /*0100*/  UIADD3 UR8, UP0, UR6, 0xf0, URZ ;  /* 0x000000f006087890 */ /* 0x000fe4000ff1e03f */
[----:B------:R-:W-:Y:S02]  /*0110*/  UIADD3 UR6, UP1, UR6, 0x1f0, URZ ;  /* 0x000001f006067890 */ /* 0x000fe4000ff3e03f */
[----:B------:R-:W-:Y:S02]  /*0120*/  UIADD3.X UR9, URZ, UR7, URZ, UP0, !UPT ;  /* 0x000000073f097290 */ /* 0x000fe400087fe43f */
[----:B------:R-:W-:-:S07]  /*0130*/  UIADD3.X UR7, URZ, UR7, URZ, UP1, !UPT ;  /* 0x000000073f077290 */ /* 0x000fce0008ffe43f */
[----:B------:R0:W-:Y:S02]  /*0140*/  UTMACCTL.PF [UR8] ;  /* 0x00000000080079b9 */ /* 0x0001e40008040000 */
[----:B------:R0:W-:Y:S02]  /*0150*/  UTMACCTL.PF [UR6] ;  /* 0x00000000060079b9 */ /* 0x0001e40008040000 */
[----:B0-----:R-:W-:Y:S01]  /*0160*/  NOP ;  /* 0x0000000000007918 */ /* 0x001fe20000000000 */
.L_x_1:
[----:B------:R-:W-:Y:S05]  /*0170*/  BSYNC B0 ;  /* 0x0000000000007941 */ /* 0x000fea0003800000 */
.L_x_0:
[----:B------:R-:W0:Y:S01]  /*0180*/  SHFL.IDX PT, R5, R2, RZ, 0x1f ;  /* 0x00001fff02057589 */ /* 0x000e2200000e0000 */
[----:B--2---:R-:W-:Y:S01]  /*0190*/  R2UR UR13, R4 ;  /* 0x00000000040d72ca */ /* 0x004fe200000e0000 */
[----:B------:R-:W-:-:S04]  /*01a0*/  UISETP.NE.AND UP0, UPT, UR4, 0x3, UPT ;  /* 0x000000030400788c */ /* 0x000fc8000bf05270 */
[----:B------:R-:W-:-:S08]  /*01b0*/  UISETP.EQ.OR UP0, UPT, UR4, URZ, !UP0 ;  /* 0x0000003f0400728c */ /* 0x000fd0000c702670 */
[----:B------:R-:W-:Y:S02]  /*01c0*/  UIADD3 UR12, UR13, -0x1, URZ ;  /* 0xffffffff0d0c7890 */ /* 0x000fe4000fffe03f */
[----:B------:R-:W-:Y:S02]  /*01d0*/  UISETP.EQ.AND UP0, UPT, UR13, URZ, UP0 ;  /* 0x0000003f0d00728c */ /* 0x000fe40008702270 */
[----:B------:R-:W-:Y:S02]  /*01e0*/  UISETP.GE.U32.AND UP1, UPT, UR12, 0x2, UPT ;  /* 0x000000020c00788c */ /* 0x000fe4000bf26070 */
[----:B------:R-:W-:Y:S01]  /*01f0*/  USEL UR38, URZ, 0x1, !UP0 ;  /* 0x000000013f267887 */ /* 0x000fe2000c000000 */
[----:B0-----:R-:W-:-:S03]  /*0200*/  ISETP.NE.AND P0, PT, R5, RZ, PT ;  /* 0x000000ff0500720c */ /* 0x001fc60003f05270 */
[----:B------:R-:W-:-:S10]  /*0210*/  USEL UR38, UR38, 0x2, UP1 ;  /* 0x0000000226267887 */ /* 0x000fd40008800000 */
[----:B------:R-:W-:Y:S05]  /*0220*/  @P0 BRA `(.L_x_2) ;  /* 0x00000000009c0947 */ /* 0x000fea0003800000 */
[----:B------:R-:W-:Y:S01]  /*0230*/  ELECT P0, URZ, PT ;  /* 0x00000000003f782f */ /* 0x000fe20003800000 */
[----:B------:R-:W-:-:S12]  /*0240*/  BSSY B0, `(.L_x_2) ;  /* 0x0000025000007945 */ /* 0x000fd80003800000 */
[----:B------:R-:W-:Y:S05]  /*0250*/  @!P0 BRA `(.L_x_3) ;  /* 0x00000000008c8947 */ /* 0x000fea0003800000 */
[----:B------:R-:W0:Y:S01]  /*0260*/  S2UR UR6, SR_CgaCtaId ;  /* 0x00000000000679c3 */ /* 0x000e220000008800 */
[----:B------:R-:W-:Y:S01]  /*0270*/  UMOV UR5, 0x400 ;  /* 0x0000040000057882 */ /* 0x000fe20000000000 */
[----:B------:R-:W-:Y:S01]  /*0280*/  UMOV UR7, 0x1 ;  /* 0x0000000100077882 */ /* 0x000fe20000000000 */
[----:B------:R-:W-:Y:S02]  /*0290*/  UMOV UR8, 0x80 ;  /* 0x0000008000087882 */ /* 0x000fe40000000000 */
[----:B------:R-:W-:-:S04]  /*02a0*/  UIADD3 UR8, -UR8, 0x100000, URZ ;  /* 0x0010000008087890 */ /* 0x000fc8000fffe13f */
[----:B------:R-:W-:Y:S02]  /*02b0*/  USHF.L.U32 UR9, UR8, 0xb, URZ ;  /* 0x0000000b08097899 */ /* 0x000fe4000800063f */
[----:B------:R-:W-:Y:S02]  /*02c0*/  USHF.L.U32 UR8, UR8, 0x1, URZ ;  /* 0x0000000108087899 */ /* 0x000fe4000800063f */
[----:B0-----:R-:W-:Y:S02]  /*02d0*/  ULEA UR5, UR6, UR5, 0x18 ;  /* 0x0000000506057291 */ /* 0x001fe4000f8ec03f */
[----:B------:R-:W-:-:S04]  /*02e0*/  UIADD3 UR6, -UR7, 0x100000, URZ ;  /* 0x0010000007067890 */ /* 0x000fc8000fffe13f */
[----:B------:R-:W-:Y:S02]  /*02f0*/  USHF.L.U32 UR7, UR6, 0xb, URZ ;  /* 0x0000000b06077899 */ /* 0x000fe4000800063f */
[----:B------:R-:W-:Y:S01]  /*0300*/  USHF.L.U32 UR6, UR6, 0x1, URZ ;  /* 0x0000000106067899 */ /* 0x000fe2000800063f */
[----:B------:R-:W0:Y:S11]  /*0310*/  FENCE.VIEW.ASYNC.S ;  /* 0x00000000000073c6 */ /* 0x000e360000000000 */
[----:B0-----:R0:W1:Y:S01]  /*0320*/  SYNCS.EXCH.64 URZ, [UR5], UR6 ;  /* 0x00000006053f75b2 */ /* 0x0010620008000100 */
[----:B------:R0:W2:Y:S01]  /*0330*/  SYNCS.EXCH.64 URZ, [UR5+0x58], UR8 ;  /* 0x00005808053f75b2 */ /* 0x0000a20008000100 */
[----:B------:R0:W3:Y:S01]  /*0340*/  SYNCS.EXCH.64 URZ, [UR5+0x8], UR6 ;  /* 0x00000806053f75b2 */ /* 0x0000e20008000100 */
[----:B------:R0:W4:Y:S01]  /*0350*/  SYNCS.EXCH.64 URZ, [UR5+0x60], UR8 ;  /* 0x00006008053f75b2 */ /* 0x0001220008000100 */
[----:B------:R0:W0:Y:S01]  /*0360*/  SYNCS.EXCH.64 URZ, [UR5+0x10], UR6 ;  /* 0x00001006053f75b2 */ /* 0x0000220008000100 */
        /* <DEDUP_REMOVED lines=17> */
[----:B------:R-:W-:Y:S01]  /*0480*/  NOP ;  /* 0x0000000000007918 */ /* 0x000fe20000000000 */
.L_x_3:
[----:B0-----:R-:W-:Y:S05]  /*0490*/  BSYNC B0 ;  /* 0x0000000000007941 */ /* 0x001fea0003800000 */
.L_x_2:
[----:B------:R-:W0:Y:S01]  /*04a0*/  SHFL.IDX PT, R5, R2, RZ, 0x1f ;  /* 0x00001fff02057589 */ /* 0x000e2200000e0000 */
[----:B------:R-:W-:Y:S01]  /*04b0*/  ELECT P0, URZ, PT ;  /* 0x00000000003f782f */ /* 0x000fe20003800000 */
[----:B------:R-:W-:Y:S01]  /*04c0*/  NOP ;  /* 0x0000000000007918 */ /* 0x000fe20000000000 */
[----:B------:R-:W-:Y:S01]  /*04d0*/  ELECT P1, URZ, PT ;  /* 0x00000000003f782f */ /* 0x000fe20003820000 */
[----:B------:R-:W5:Y:S01]  /*04e0*/  SHFL.IDX PT, R4, R2, RZ, 0x1f ;  /* 0x00001fff02047589 */ /* 0x000f6200000e0000 */
[----:B------:R-:W-:Y:S01]  /*04f0*/  UMOV UR6, 0x20 ;  /* 0x0000002000067882 */ /* 0x000fe20000000000 */
[----:B------:R-:W-:Y:S01]  /*0500*/  UMOV UR9, 0x80 ;  /* 0x0000008000097882 */ /* 0x000fe20000000000 */
[----:B------:R-:W-:Y:S01]  /*0510*/  NOP ;  /* 0x0000000000007918 */ /* 0x000fe20000000000 */
[----:B------:R1:W2:Y:S01]  /*0520*/  SHFL.IDX PT, R12, R3, RZ, 0x1f ;  /* 0x00001fff030c7589 */ /* 0x0002a200000e0000 */
[----:B------:R-:W-:Y:S01]  /*0530*/  ULDC.64 UR52, c[0x0][0x208] ;  /* 0x0000820000347ab9 */ /* 0x000fe20000000a00 */
[----:B-1----:R-:W-:-:S04]  /*0540*/  SHF.R.S32.HI R3, RZ, 0x1f, R0 ;  /* 0x0000001fff037819 */ /* 0x002fc80000011400 */
[----:B------:R-:W-:Y:S02]  /*0550*/  LEA.HI R3, R3, R0, RZ, 0x7 ;  /* 0x0000000003037211 */ /* 0x000fe400078f38ff */
[----:B0-----:R-:W-:Y:S02]  /*0560*/  ISETP.NE.OR P0, PT, R5, RZ, !P0 ;  /* 0x000000ff0500720c */ /* 0x001fe40004705670 */
[----:B------:R-:W-:Y:S02]  /*0570*/  LOP3.LUT R3, R3, 0xffffff80, RZ, 0xc0, !PT ;  /* 0xffffff8003037812 */ /* 0x000fe400078ec0ff */
[----:B-----5:R-:W-:-:S03]  /*0580*/  ISETP.NE.OR P1, PT, R4, RZ, !P1 ;  /* 0x000000ff0400720c */ /* 0x020fc60004f25670 */
[----:B------:R-:W-:-:S06]  /*0590*/  IMAD.IADD R23, R0, 0x1, -R3 ;  /* 0x0000000100177824 */ /* 0x000fcc00078e0a03 */
[----:B------:R-:W-:-:S04]  /*05a0*/  VOTEU.ALL UP0, P0 ;  /* 0x00000000003f7886 */ /* 0x000fc80000000000 */
[----:B------:R-:W-:Y:S01]  /*05b0*/  VOTEU.ALL UP1, P1 ;  /* 0x00000000003f7886 */ /* 0x000fe20000820000 */
[----:B------:R-:W0:Y:S01]  /*05c0*/  @!UP0 S2UR UR8, SR_CgaCtaId ;  /* 0x00000000000889c3 */ /* 0x000e220000008800 */
[----:B------:R-:W-:Y:S01]  /*05d0*/  @!UP0 UMOV UR5, 0x400 ;  /* 0x0000040000058882 */ /* 0x000fe20000000000 */
[----:B------:R-:W-:-:S04]  /*05e0*/  @!UP0 UIADD3 UR6, -UR6, 0x100000, URZ ;  /* 0x0010000006068890 */ /* 0x000fc8000fffe13f */
[----:B------:R-:W-:Y:S02]  /*05f0*/  @!UP0 USHF.L.U32 UR7, UR6, 0xb, URZ ;  /* 0x0000000b06078899 */ /* 0x000fe4000800063f */
[----:B------:R-:W-:Y:S01]  /*0600*/  @!UP0 USHF.L.U32 UR6, UR6, 0x1, URZ ;  /* 0x0000000106068899 */ /* 0x000fe2000800063f */
[----:B------:R-:W-:Y:S01]  /*0610*/  @!UP1 UMOV UR10, 0x400 ;  /* 0x00000400000a9882 */ /* 0x000fe20000000000 */
[----:B------:R-:W-:Y:S01]  /*0620*/  VOTEU.ALL UP2, P1 ;  /* 0x00000000003f7886 */ /* 0x000fe20000840000 */
[----:B------:R-:W-:Y:S01]  /*0630*/  VOTEU.ALL UP3, P1 ;  /* 0x00000000003f7886 */ /* 0x000fe20000860000 */
[----:B------:R-:W-:Y:S01]  /*0640*/  VOTEU.ALL UP4, P1 ;  /* 0x00000000003f7886 */ /* 0x000fe20000880000 */
[----:B------:R-:W1:Y:S01]  /*0650*/  @!UP1 S2UR UR11, SR_CgaCtaId ;  /* 0x00000000000b99c3 */ /* 0x000e620000008800 */
[----:B------:R-:W-:Y:S01]  /*0660*/  VOTEU.ALL UP5, P1 ;  /* 0x00000000003f7886 */ /* 0x000fe200008a0000 */
[----:B------:R-:W-:Y:S01]  /*0670*/  ISETP.NE.AND P1, PT, RZ, UR13, PT ;  /* 0x0000000dff007c0c */ /* 0x000fe2000bf25270 */
[----:B0-----:R-:W-:-:S02]  /*0680*/  @!UP0 ULEA UR5, UR8, UR5, 0x18 ;  /* 0x0000000508058291 */ /* 0x001fc4000f8ec03f */
[----:B------:R-:W-:-:S04]  /*0690*/  @!UP1 UIADD3 UR8, -UR9, 0x100000, URZ ;  /* 0x0010000009089890 */ /* 0x000fc8000fffe13f */
[----:B------:R-:W-:Y:S02]  /*06a0*/  @!UP1 USHF.L.U32 UR9, UR8, 0xb, URZ ;  /* 0x0000000b08099899 */ /* 0x000fe4000800063f */
[----:B------:R-:W-:Y:S01]  /*06b0*/  @!UP1 USHF.L.U32 UR8, UR8, 0x1, URZ ;  /* 0x0000000108089899 */ /* 0x000fe2000800063f */
[----:B------:R-:W-:Y:S01]  /*06c0*/  VOTEU.ALL UP0, P0 ;  /* 0x00000000003f7886 */ /* 0x000fe20000000000 */
[----:B-1----:R-:W-:Y:S01]  /*06d0*/  @!UP1 ULEA UR10, UR11, UR10, 0x18 ;  /* 0x0000000a0b0a9291 */ /* 0x002fe2000f8ec03f */
[----:B------:R-:W-:Y:S01]  /*06e0*/  VOTEU.ALL UP1, P0 ;  /* 0x00000000003f7886 */ /* 0x000fe20000020000 */
[----:B------:R-:W0:Y:S02]  /*06f0*/  FENCE.VIEW.ASYNC.S ;  /* 0x00000000000073c6 */ /* 0x000e240000000000 */
[----:B0-----:R-:W2:Y:S02]  /*0700*/  @!UP0 SYNCS.EXCH.64 URZ, [UR5+0xe0], UR6 ;  /* 0x0000e006053f85b2 */ /* 0x001ea40008000100 */
[----:B------:R0:W2:Y:S01]  /*0710*/  @!UP1 SYNCS.EXCH.64 URZ, [UR5+0xe8], UR6 ;  /* 0x0000e806053f95b2 */ /* 0x0000a20008000100 */
[----:B------:R-:W-:Y:S01]  /*0720*/  NOP ;  /* 0x0000000000007918 */ /* 0x000fe20000000000 */
[----:B0-----:R-:W-:-:S02]  /*0730*/  ULDC.64 UR6, c[0x0][0x798] ;  /* 0x0001e60000067ab9 */ /* 0x001fc40000000a00 */
[----:B------:R-:W-:Y:S02]  /*0740*/  ISETP.NE.U32.AND P0, PT, RZ, UR6, PT ;  /* 0x00000006ff007c0c */ /* 0x000fe4000bf05070 */
[----:B------:R0:W2:Y:S02]  /*0750*/  @!UP2 SYNCS.EXCH.64 URZ, [UR10+0xc0], UR8 ;  /* 0x0000c0080a3fa5b2 */ /* 0x0000a40008000100 */
[----:B------:R-:W-:Y:S01]  /*0760*/  ISETP.NE.AND.EX P0, PT, RZ, UR7, PT, P0 ;  /* 0x00000007ff007c0c */ /* 0x000fe2000bf05300 */
[----:B------:R0:W2:Y:S01]  /*0770*/  @!UP3 SYNCS.EXCH.64 URZ, [UR10+0xc8], UR8 ;  /* 0x0000c8080a3fb5b2 */ /* 0x0000a20008000100 */
[----:B------:R0:W2:Y:S01]  /*0780*/  @!UP4 SYNCS.EXCH.64 URZ, [UR10+0xd0], UR8 ;  /* 0x0000d0080a3fc5b2 */ /* 0x0000a20008000100 */
[----:B------:R0:W2:Y:S01]  /*0790*/  @!UP5 SYNCS.EXCH.64 URZ, [UR10+0xd8], UR8 ;  /* 0x0000d8080a3fd5b2 */ /* 0x0000a20008000100 */
[----:B------:R-:W-:Y:S01]  /*07a0*/  NOP ;  /* 0x0000000000007918 */ /* 0x000fe20000000000 */
[----:B--234-:R-:W-:Y:S08]  /*07b0*/  BAR.SYNC.DEFER_BLOCKING 0x0 ;  /* 0x0000000000007b1d */ /* 0x01cff00000010000 */
[----:B0-----:R-:W-:Y:S05]  /*07c0*/  @!P0 BRA `(.L_x_4) ;  /* 0x00000000001c8947 */ /* 0x001fea0003800000 */
[----:B------:R-:W0:Y:S02]  /*07d0*/  LDC.64 R2, c[0x0][0x798] ;  /* 0x0001e600ff027b82 */ /* 0x000e240000000a00 */
[----:B0-----:R-:W2:Y:S02]  /*07e0*/  LDG.E.64 R2, desc[UR52][R2.64] ;  /* 0x0000003402027981 */ /* 0x001ea4000c1e1b00 */
[----:B--2---:R-:W-:-:S04]  /*07f0*/  ISETP.NE.U32.AND P0, PT, R2, RZ, PT ;  /* 0x000000ff0200720c */ /* 0x004fc80003f05070 */
[----:B------:R-:W-:-:S13]  /*0800*/  ISETP.NE.AND.EX P0, PT, R3, RZ, PT, P0 ;  /* 0x000000ff0300720c */ /* 0x000fda0003f05300 */
[----:B------:R-:W-:Y:S05]  /*0810*/  @!P0 BRA `(.L_x_4) ;  /* 0x0000000000088947 */ /* 0x000fea0003800000 */
[----:B------:R1:W5:Y:S01]  /*0820*/  LD.E R89, desc[UR52][R2.64] ;  /* 0x0000003402597980 */ /* 0x000362000c101900 */
[----:B------:R-:W-:Y:S05]  /*0830*/  BRA `(.L_x_5) ;  /* 0x0000000000247947 */ /* 0x000fea0003800000 */
.L_x_4:
[----:B------:R-:W-:Y:S02]  /*0840*/  ULDC.64 UR6, c[0x0][0x788] ;  /* 0x0001e20000067ab9 */ /* 0x000fe40000000a00 */
[----:B------:R-:W-:-:S04]  /*0850*/  ISETP.NE.U32.AND P0, PT, RZ, UR6, PT ;  /* 0x00000006ff007c0c */ /* 0x000fc8000bf05070 */
[----:B------:R-:W-:-:S13]  /*0860*/  ISETP.NE.AND.EX P0, PT, RZ, UR7, PT, P0 ;  /* 0x00000007ff007c0c */ /* 0x000fda000bf05300 */
[----:B------:R-:W-:Y:S05]  /*0870*/  @!P0 BRA `(.L_x_6) ;  /* 0x00000000000c8947 */ /* 0x000fea0003800000 */
[----:B------:R-:W0:Y:S02]  /*0880*/  LDC.64 R2, c[0x0][0x788] ;  /* 0x0001e200ff027b82 */ /* 0x000e240000000a00 */
[----:B0-----:R0:W5:Y:S01]  /*0890*/  LDG.E R89, desc[UR52][R2.64] ;  /* 0x0000003402597981 */ /* 0x001162000c1e1900 */
[----:B------:R-:W-:Y:S05]  /*08a0*/  BRA `(.L_x_5) ;  /* 0x0000000000087947 */ /* 0x000fea0003800000 */
.L_x_6:
[----:B------:R-:W-:Y:S02]  /*08b0*/  ULDC UR5, c[0x0][0x780] ;  /* 0x0001e00000057ab9 */ /* 0x000fe40000000800 */
[----:B------:R-:W-:-:S07]  /*08c0*/  IMAD.U32 R89, RZ, RZ, UR5 ;  /* 0x00000005ff597e24 */ /* 0x000fce000f8e00ff */
.L_x_5:
[----:B------:R-:W-:Y:S02]  /*08d0*/  ULDC.64 UR6, c[0x0][0x7a0] ;  /* 0x0001e80000067ab9 */ /* 0x000fe40000000a00 */
[----:B------:R-:W-:-:S04]  /*08e0*/  ISETP.NE.U32.AND P0, PT, RZ, UR6, PT ;  /* 0x00000006ff007c0c */ /* 0x000fc8000bf05070 */
[----:B------:R-:W-:-:S13]  /*08f0*/  ISETP.NE.AND.EX P0, PT, RZ, UR7, PT, P0 ;  /* 0x00000007ff007c0c */ /* 0x000fda000bf05300 */
[----:B------:R-:W-:Y:S05]  /*0900*/  @!P0 BRA `(.L_x_7) ;  /* 0x00000000001c8947 */ /* 0x000fea0003800000 */
[----:B01----:R-:W0:Y:S02]  /*0910*/  LDC.64 R2, c[0x0][0x7a0] ;  /* 0x0001e800ff027b82 */ /* 0x003e240000000a00 */
[----:B0-----:R-:W2:Y:S02]  /*0920*/  LDG.E.64 R2, desc[UR52][R2.64] ;  /* 0x0000003402027981 */ /* 0x001ea4000c1e1b00 */
[----:B--2---:R-:W-:-:S04]  /*0930*/  ISETP.NE.U32.AND P0, PT, R2, RZ, PT ;  /* 0x000000ff0200720c */ /* 0x004fc80003f05070 */
[----:B------:R-:W-:-:S13]  /*0940*/  ISETP.NE.AND.EX P0, PT, R3, RZ, PT, P0 ;  /* 0x000000ff0300720c */ /* 0x000fda0003f05300 */
[----:B------:R-:W-:Y:S05]  /*0950*/  @!P0 BRA `(.L_x_7) ;  /* 0x0000000000088947 */ /* 0x000fea0003800000 */
[----:B------:R3:W5:Y:S01]  /*0960*/  LD.E R88, desc[UR52][R2.64] ;  /* 0x0000003402587980 */ /* 0x000762000c101900 */
[----:B------:R-:W-:Y:S05]  /*0970*/  BRA `(.L_x_8) ;  /* 0x0000000000247947 */ /* 0x000fea0003800000 */
.L_x_7:
[----:B------:R-:W-:Y:S02]  /*0980*/  ULDC.64 UR6, c[0x0][0x790] ;  /* 0x0001e40000067ab9 */ /* 0x000fe40000000a00 */
[----:B------:R-:W-:-:S04]  /*0990*/  ISETP.NE.U32.AND P0, PT, RZ, UR6, PT ;  /* 0x00000006ff007c0c */ /* 0x000fc8000bf05070 */
[----:B------:R-:W-:-:S13]  /*09a0*/  ISETP.NE.AND.EX P0, PT, RZ, UR7, PT, P0 ;  /* 0x00000007ff007c0c */ /* 0x000fda000bf05300 */
[----:B------:R-:W-:Y:S05]  /*09b0*/  @!P0 BRA `(.L_x_9) ;  /* 0x00000000000c8947 */ /* 0x000fea0003800000 */
[----:B01----:R-:W0:Y:S02]  /*09c0*/  LDC.64 R2, c[0x0][0x790] ;  /* 0x0001e400ff027b82 */ /* 0x003e240000000a00 */
[----:B0-----:R2:W5:Y:S01]  /*09d0*/  LDG.E R88, desc[UR52][R2.64] ;  /* 0x0000003402587981 */ /* 0x001562000c1e1900 */
[----:B------:R-:W-:Y:S05]  /*09e0*/  BRA `(.L_x_8) ;  /* 0x0000000000087947 */ /* 0x000fea0003800000 */
.L_x_9:
[----:B------:R-:W-:Y:S02]  /*09f0*/  ULDC UR5, c[0x0][0x784] ;  /* 0x0001e10000057ab9 */ /* 0x000fe40000000800 */
[----:B------:R-:W-:-:S07]  /*0a00*/  IMAD.U32 R88, RZ, RZ, UR5 ;  /* 0x00000005ff587e24 */ /* 0x000fce000f8e00ff */
.L_x_8:
[----:B0123--:R-:W0:Y:S01]  /*0a10*/  LDC R2, c[0x0][0x85c] ;  /* 0x00021700ff027b82 */ /* 0x00fe220000000800 */
[----:B------:R-:W1:Y:S01]  /*0a20*/  S2R R13, SR_CTAID.Y ;  /* 0x00000000000d7919 */ /* 0x000e620000002600 */
[----:B------:R-:W-:Y:S01]  /*0a30*/  UISETP.NE.AND UP0, UPT, UR13, 0x2, UPT ;  /* 0x000000020d00788c */ /* 0x000fe2000bf05270 */
[----:B------:R-:W-:Y:S01]  /*0a40*/  IMAD.MOV.U32 R5, RZ, RZ, RZ ;  /* 0x000000ffff057224 */ /* 0x000fe200078e00ff */
[----:B------:R-:W-:Y:S01]  /*0a50*/  ULDC UR5, c[0x0][0x28c] ;  /* 0x0000a30000057ab9 */ /* 0x000fe20000000800 */
[----:B------:R-:W2:Y:S01]  /*0a60*/  S2R R4, SR_CTAID.X ;  /* 0x0000000000047919 */ /* 0x000ea20000002500 */
[----:B------:R-:W-:Y:S01]  /*0a70*/  UIADD3 UR5, UR5, 0x7f, URZ ;  /* 0x0000007f05057890 */ /* 0x000fe2000fffe03f */
[----:B------:R-:W-:Y:S01]  /*0a80*/  LOP3.LUT R26, R26, 0xfffffffd, RZ, 0xc0, !PT ;  /* 0xfffffffd1a1a7812 */ /* 0x000fe200078ec0ff */
[----:B------:R-:W-:Y:S01]  /*0a90*/  UMOV UR36, URZ ;  /* 0x0000003f00247c82 */ /* 0x000fe20008000000 */
[----:B------:R-:W-:Y:S01]  /*0aa0*/  PLOP3.LUT P0, PT, PT, PT, UP0, 0x80, 0x0 ;  /* 0x000000000000781c */ /* 0x000fe20003f0f008 */
[----:B------:R-:W-:Y:S01]  /*0ab0*/  USHF.R.S32.HI UR8, URZ, 0x1f, UR5 ;  /* 0x0000001f3f087899 */ /* 0x000fe20008011405 */
[----:B------:R-:W-:Y:S01]  /*0ac0*/  UMOV UR37, URZ ;  /* 0x0000003f00257c82 */ /* 0x000fe20008000000 */
[----:B------:R-:W-:-:S02]  /*0ad0*/  ULDC.64 UR10, c[0x0][0x850] ;  /* 0x00021400000a7ab9 */ /* 0x000fc40000000a00 */
[----:B------:R-:W-:-:S04]  /*0ae0*/  ULEA.HI UR8, UR8, UR5, URZ, 0x7 ;  /* 0x0000000508087291 */ /* 0x000fc8000f8f383f */
[----:B------:R-:W-:Y:S01]  /*0af0*/  USHF.R.S32.HI UR39, URZ, 0x7, UR8 ;  /* 0x000000073f277899 */ /* 0x000fe20008011408 */
[----:B0-----:R-:W-:-:S13]  /*0b00*/  ISETP.NE.AND P2, PT, R2, 0x1, PT ;  /* 0x000000010200780c */ /* 0x001fda0003f45270 */
[----:B------:R-:W2:Y:S01]  /*0b10*/  @P2 LDC R17, c[0x0][0x10] ;  /* 0x00000400ff112b82 */ /* 0x000ea20000000800 */
[----:B-1----:R-:W-:Y:S01]  /*0b20*/  @P2 IMAD.MOV.U32 R6, RZ, RZ, R13 ;  /* 0x000000ffff062224 */ /* 0x002fe200078e000d */
[----:B------:R-:W-:Y:S01]  /*0b30*/  @P2 LOP3.LUT R26, R26, 0x2, RZ, 0xfc, !PT ;  /* 0x000000021a1a2812 */ /* 0x000fe200078efcff */
[----:B------:R-:W-:-:S05]  /*0b40*/  @P2 IMAD.MOV.U32 R7, RZ, RZ, RZ ;  /* 0x000000ffff072224 */ /* 0x000fca00078e00ff */
[----:B------:R-:W0:Y:S01]  /*0b50*/  @!P2 LDC R3, c[0x0][0xc] ;  /* 0x00000300ff03ab82 */ /* 0x000e220000000800 */
[----:B------:R-:W-:Y:S01]  /*0b60*/  ULDC UR6, c[0x0][0xc] ;  /* 0x0000030000067ab9 */ /* 0x000fe20000000800 */
[----:B------:R-:W-:Y:S01]  /*0b70*/  ULDC UR7, c[0x0][0x10] ;  /* 0x0000040000077ab9 */ /* 0x000fe20000000800 */
[----:B------:R-:W-:Y:S01]  /*0b80*/  ULDC UR5, c[0x0][0x14] ;  /* 0x0000050000057ab9 */ /* 0x000fe20000000800 */
[----:B------:R-:W-:-:S04]  /*0b90*/  UIMAD.WIDE.U32 UR6, UR6, UR7, URZ ;  /* 0x00000007060672a5 */ /* 0x000fc8000f8e003f */
[----:B------:R-:W-:Y:S02]  /*0ba0*/  UIMAD.WIDE.U32 UR50, UR6, UR5, URZ ;  /* 0x00000005063272a5 */ /* 0x000fe4000f8e003f */
[----:B------:R-:W-:-:S04]  /*0bb0*/  UIMAD UR40, UR7, UR5, URZ ;  /* 0x00000005072872a4 */ /* 0x000fc8000f8e023f */
[----:B------:R-:W-:Y:S01]  /*0bc0*/  UIADD3 UR40, UR51, UR40, URZ ;  /* 0x0000002833287290 */ /* 0x000fe2000fffe03f */
[----:B--2---:R-:W-:-:S04]  /*0bd0*/  @P2 IMAD.WIDE.U32 R16, R4, R17, R6 ;  /* 0x0000001104102225 */ /* 0x004fc800078e0006 */
[----:B0-----:R-:W-:-:S04]  /*0be0*/  @!P2 IMAD.WIDE.U32 R6, R3, R13, R4 ;  /* 0x0000000d0306a225 */ /* 0x001fc800078e0004 */
[----:B------:R-:W-:Y:S02]  /*0bf0*/  @P2 IMAD.MOV.U32 R3, RZ, RZ, RZ ;  /* 0x000000ffff032224 */ /* 0x000fe400078e00ff */
[----:B------:R-:W-:Y:S02]  /*0c00*/  @!P2 IMAD.MOV.U32 R16, RZ, RZ, R6 ;  /* 0x000000ffff10a224 */ /* 0x000fe400078e0006 */
[----:B------:R-:W-:Y:S02]  /*0c10*/  @P2 IMAD.IADD R17, R17, 0x1, R3 ;  /* 0x0000000111112824 */ /* 0x000fe400078e0203 */
[----:B------:R-:W-:Y:S01]  /*0c20*/  @!P2 IMAD.MOV.U32 R17, RZ, RZ, R7 ;  /* 0x000000ffff11a224 */ /* 0x000fe200078e0007 */
[----:B------:R-:W-:Y:S06]  /*0c30*/  @P0 BRA `(.L_x_10) ;  /* 0x0000000000200947 */ /* 0x000fec0003800000 */
[----:B------:R-:W-:Y:S01]  /*0c40*/  UISETP.GE.U32.AND UP0, UPT, UR39, 0xb, UPT ;  /* 0x0000000b2700788c */ /* 0x000fe2000bf06070 */
[----:B------:R-:W-:Y:S01]  /*0c50*/  IADD3 R16, P0, R16, UR50, RZ ;  /* 0x0000003210107c10 */ /* 0x000fe2000ff1e0ff */
[----:B------:R-:W-:Y:S01]  /*0c60*/  UIMAD.WIDE.U32 UR6, UR39, -0x45d1745d, URZ ;  /* 0xba2e8ba3270678a5 */ /* 0x000fe2000f8e003f */
[----:B------:R-:W-:Y:S02]  /*0c70*/  UMOV UR37, URZ ;  /* 0x0000003f00257c82 */ /* 0x000fe40008000000 */
[----:B------:R-:W-:Y:S01]  /*0c80*/  IADD3.X R17, R17, UR40, RZ, P0, !PT ;  /* 0x0000002811117c10 */ /* 0x000fe200087fe4ff */
[----:B------:R-:W-:-:S04]  /*0c90*/  USHF.R.U32.HI UR6, URZ, 0x3, UR7 ;  /* 0x000000033f067899 */ /* 0x000fc80008011607 */
[----:B------:R-:W-:Y:S02]  /*0ca0*/  UIMAD UR36, UR6, -0xb, UR39 ;  /* 0xfffffff5062478a4 */ /* 0x000fe4000f8e0227 */
[----:B------:R-:W-:-:S12]  /*0cb0*/  @UP0 ULOP3.LUT UR37, UR6, 0x1, URZ, 0xc0, !UPT ;  /* 0x0000000106250892 */ /* 0x000fd8000f8ec03f */
.L_x_10:
[----:B------:R-:W-:Y:S01]  /*0cc0*/  ISETP.GE.U32.AND P0, PT, R16, UR10, PT ;  /* 0x0000000a10007c0c */ /* 0x000fe2000bf06070 */
[----:B------:R-:W-:Y:S01]  /*0cd0*/  IMAD.MOV.U32 R22, RZ, RZ, -0x1 ;  /* 0xffffffffff167424 */ /* 0x000fe200078e00ff */
[----:B------:R-:W-:Y:S01]  /*0ce0*/  PRMT R3, RZ, 0x7610, R3 ;  /* 0x00007610ff037816 */ /* 0x000fe20000000003 */
[----:B------:R-:W-:Y:S01]  /*0cf0*/  IMAD.MOV.U32 R19, RZ, RZ, -0x1 ;  /* 0xffffffffff137424 */ /* 0x000fe200078e00ff */
[----:B------:R-:W-:Y:S01]  /*0d00*/  ISETP.GE.U32.AND.EX P0, PT, R17, UR11, PT, P0 ;  /* 0x0000000b11007c0c */ /* 0x000fe2000bf06100 */
[----:B------:R-:W-:-:S12]  /*0d10*/  IMAD.MOV.U32 R18, RZ, RZ, -0x1 ;  /* 0xffffffffff127424 */ /* 0x000fd800078e00ff */
[----:B------:R-:W-:Y:S05]  /*0d20*/  @P0 BRA `(.L_x_11) ;  /* 0x0000000400580947 */ /* 0x000fea0003800000 */
[----:B------:R-:W0:Y:S01]  /*0d30*/  LDC.64 R18, c[0x0][0x828] ;  /* 0x00020a00ff127b82 */ /* 0x000e220000000a00 */
[----:B------:R-:W-:Y:S02]  /*0d40*/  IMAD.MOV.U32 R6, RZ, RZ, R16 ;  /* 0x000000ffff067224 */ /* 0x000fe400078e0010 */
[----:B------:R-:W-:-:S05]  /*0d50*/  IMAD.MOV.U32 R7, RZ, RZ, R17 ;  /* 0x000000ffff077224 */ /* 0x000fca00078e0011 */
[----:B------:R-:W1:Y:S08]  /*0d60*/  LDC R14, c[0x0][0x830] ;  /* 0x00020c00ff0e7b82 */ /* 0x000e700000000800 */
[----:B------:R-:W2:Y:S01]  /*0d70*/  LDC.64 R20, c[0x0][0x820] ;  /* 0x00020800ff147b82 */ /* 0x000ea20000000a00 */
[----:B0-----:R-:W-:-:S04]  /*0d80*/  ISETP.NE.U32.AND P0, PT, R18, RZ, PT ;  /* 0x000000ff1200720c */ /* 0x001fc80003f05070 */
[----:B------:R-:W-:-:S13]  /*0d90*/  ISETP.NE.AND.EX P0, PT, R19, RZ, PT, P0 ;  /* 0x000000ff1300720c */ /* 0x000fda0003f05300 */
[----:B-12---:R-:W-:Y:S05]  /*0da0*/  @!P0 BRA `(.L_x_12) ;  /* 0x0000000000288947 */ /* 0x006fea0003800000 */
[----:B------:R-:W0:Y:S02]  /*0db0*/  LDC R3, c[0x0][0x834] ;  /* 0x00020d00ff037b82 */ /* 0x000e240000000800 */
[----:B0-----:R-:W-:-:S05]  /*0dc0*/  IADD3 R3, P0, R16, R3, RZ ;  /* 0x0000000310037210 */ /* 0x001fca0007f1e0ff */
[----:B------:R-:W-:-:S04]  /*0dd0*/  IMAD.X R15, RZ, RZ, R17, P0 ;  /* 0x000000ffff0f7224 */ /* 0x000fc800000e0611 */
[----:B------:R-:W-:-:S04]  /*0de0*/  IMAD.WIDE.U32 R6, R15, R18, RZ ;  /* 0x000000120f067225 */ /* 0x000fc800078e00ff */
[----:B------:R-:W-:-:S04]  /*0df0*/  IMAD.WIDE.U32 R8, P0, R3, R19, R6 ;  /* 0x0000001303087225 */ /* 0x000fc80007800006 */
[----:B------:R-:W-:-:S04]  /*0e00*/  IMAD.WIDE.U32 R6, R3, R18, RZ ;  /* 0x0000001203067225 */ /* 0x000fc800078e00ff */
[----:B------:R-:W-:Y:S01]  /*0e10*/  IMAD.X R11, RZ, RZ, RZ, P0 ;  /* 0x000000ffff0b7224 */ /* 0x000fe200000e06ff */
[----:B------:R-:W-:Y:S01]  /*0e20*/  IADD3 RZ, P0, R7, R8, RZ ;  /* 0x0000000807ff7210 */ /* 0x000fe20007f1e0ff */
[----:B------:R-:W-:-:S04]  /*0e30*/  IMAD.MOV.U32 R10, RZ, RZ, R9 ;  /* 0x000000ffff0a7224 */ /* 0x000fc800078e0009 */
[----:B------:R-:W-:-:S08]  /*0e40*/  IMAD.WIDE.U32.X R6, R15, R19, R10, P0 ;  /* 0x000000130f067225 */ /* 0x000fd000000e040a */
.L_x_12:
[-CC-:B------:R-:W-:Y:S01]  /*0e50*/  SHF.R.U64 R29, R6, R14.reuse, R7.reuse ;  /* 0x0000000e061d7219 */ /* 0x180fe20000001207 */
[----:B------:R-:W0:Y:S01]  /*0e60*/  LDC R10, c[0x0][0x818] ;  /* 0x00020600ff0a7b82 */ /* 0x000e220000000800 */
[----:B------:R-:W-:Y:S01]  /*0e70*/  SHF.R.U32.HI R5, RZ, R14, R7 ;  /* 0x0000000eff057219 */ /* 0x000fe20000011607 */
[----:B------:R-:W-:Y:S01]  /*0e80*/  ULDC UR5, c[0x0][0x150] ;  /* 0x0000540000057ab9 */ /* 0x000fe20000000800 */
[----:B------:R-:W-:Y:S02]  /*0e90*/  IADD3 R9, P0, RZ, -R29, RZ ;  /* 0x8000001dff097210 */ /* 0x000fe40007f1e0ff */
[----:B------:R-:W-:-:S03]  /*0ea0*/  I2FP.F32.U32 R3, R4 ;  /* 0x0000000400037245 */ /* 0x000fc60000201000 */
[----:B------:R-:W1:Y:S01]  /*0eb0*/  LDC.64 R24, c[0x0][0x840] ;  /* 0x00021000ff187b82 */ /* 0x000e620000000a00 */
[----:B------:R-:W-:Y:S02]  /*0ec0*/  IMAD.X R11, RZ, RZ, ~R5, P0 ;  /* 0x000000ffff0b7224 */ /* 0x000fe400000e0e05 */
[----:B------:R-:W-:Y:S01]  /*0ed0*/  FMUL R3, R3, UR5 ;  /* 0x0000000503037c20 */ /* 0x000fe20008400000 */
[----:B------:R-:W-:Y:S01]  /*0ee0*/  IMAD.WIDE.U32 R6, R9, R20, R16 ;  /* 0x0000001409067225 */ /* 0x000fe200078e0010 */
[----:B------:R-:W-:-:S03]  /*0ef0*/  ULDC UR5, c[0x0][0x154] ;  /* 0x0000550000057ab9 */ /* 0x000fc60000000800 */
[----:B------:R-:W-:Y:S01]  /*0f00*/  IMAD R8, R11, R20, RZ ;  /* 0x000000140b087224 */ /* 0x000fe200078e02ff */
[----:B------:R-:W2:Y:S01]  /*0f10*/  LDC R5, c[0x0][0x144] ;  /* 0x00005100ff057b82 */ /* 0x000ea20000000800 */
[----:B------:R-:W3:Y:S02]  /*0f20*/  F2I.U32.TRUNC.NTZ R3, R3 ;  /* 0x0000000300037305 */ /* 0x000ee4000020f000 */
[----:B------:R-:W-:-:S04]  /*0f30*/  IMAD R9, R9, R21, R8 ;  /* 0x0000001509097224 */ /* 0x000fc800078e0208 */
[----:B------:R-:W-:Y:S01]  /*0f40*/  IMAD.IADD R7, R7, 0x1, R9 ;  /* 0x0000000107077824 */ /* 0x000fe200078e0209 */
[----:B------:R-:W4:Y:S01]  /*0f50*/  LDC R14, c[0x0][0x808] ;  /* 0x00020200ff0e7b82 */ /* 0x000f220000000800 */
[----:B------:R-:W-:-:S03]  /*0f60*/  IMAD.MOV.U32 R9, RZ, RZ, -0x1 ;  /* 0xffffffffff097424 */ /* 0x000fc600078e00ff */
[-C--:B0-----:R-:W-:Y:S02]  /*0f70*/  SHF.R.U64 R20, R6, R10.reuse, R7 ;  /* 0x0000000a06147219 */ /* 0x081fe40000001207 */
[----:B------:R-:W-:Y:S02]  /*0f80*/  I2FP.F32.U32 R6, R13 ;  /* 0x0000000d00067245 */ /* 0x000fe40000201000 */
[----:B------:R-:W0:Y:S01]  /*0f90*/  LDC R22, c[0x0][0x858] ;  /* 0x00021600ff167b82 */ /* 0x000e220000000800 */
[----:B-1----:R-:W-:Y:S01]  /*0fa0*/  ISETP.NE.U32.AND P0, PT, R24, RZ, PT ;  /* 0x000000ff1800720c */ /* 0x002fe20003f05070 */
[----:B---3--:R-:W-:Y:S01]  /*0fb0*/  IMAD.MOV R8, RZ, RZ, -R3 ;  /* 0x000000ffff087224 */ /* 0x008fe200078e0a03 */
[----:B------:R-:W-:Y:S01]  /*0fc0*/  SHF.R.U32.HI R7, RZ, R10, R7 ;  /* 0x0000000aff077219 */ /* 0x000fe20000011607 */
[----:B------:R-:W-:Y:S01]  /*0fd0*/  FMUL R6, R6, UR5 ;  /* 0x0000000506067c20 */ /* 0x000fe20008400000 */
[----:B------:R-:W-:-:S03]  /*0fe0*/  ISETP.NE.AND.EX P0, PT, R25, RZ, PT, P0 ;  /* 0x000000ff1900720c */ /* 0x000fc60003f05300 */
[----:B------:R-:W1:Y:S01]  /*0ff0*/  LDC R18, c[0x0][0x148] ;  /* 0x00005200ff127b82 */ /* 0x000e620000000800 */
[----:B--2---:R-:W-:-:S07]  /*1000*/  IMAD R3, R5, R8, R4 ;  /* 0x0000000805037224 */ /* 0x004fce00078e0204 */
[----:B------:R-:W2:Y:S01]  /*1010*/  LDC R19, c[0x0][0x800] ;  /* 0x00020000ff137b82 */ /* 0x000ea20000000800 */
[-CC-:B----4-:R-:W-:Y:S02]  /*1020*/  SHF.R.U64 R30, R20, R14.reuse, R7.reuse ;  /* 0x0000000e141e7219 */ /* 0x190fe40000001207 */
[----:B------:R-:W-:Y:S01]  /*1030*/  SHF.R.U32.HI R5, RZ, R14, R7 ;  /* 0x0000000eff057219 */ /* 0x000fe20000011607 */
[----:B------:R-:W-:Y:S01]  /*1040*/  IMAD.MOV.U32 R7, RZ, RZ, 0x1 ;  /* 0x00000001ff077424 */ /* 0x000fe200078e00ff */
[----:B------:R3:W4:Y:S03]  /*1050*/  F2I.U32.TRUNC.NTZ R14, R6 ;  /* 0x00000006000e7305 */ /* 0x000726000020f000 */
[----:B------:R-:W1:Y:S01]  /*1060*/  LDC R21, c[0x0][0x848] ;  /* 0x00021200ff157b82 */ /* 0x000e620000000800 */
[-C--:B0-----:R-:W-:Y:S02]  /*1070*/  SHF.L.U32 R4, R9, R22.reuse, RZ ;  /* 0x0000001609047219 */ /* 0x081fe400000006ff */
[----:B------:R-:W-:-:S02]  /*1080*/  SHF.R.U64 R32, R30, R22, R5 ;  /* 0x000000161e207219 */ /* 0x000fc40000001205 */
[----:B------:R-:W-:Y:S02]  /*1090*/  LOP3.LUT R11, RZ, R4, RZ, 0x33, !PT ;  /* 0x00000004ff0b7212 */ /* 0x000fe400078e33ff */
[-C--:B------:R-:W-:Y:S01]  /*10a0*/  SHF.R.U32.HI R5, RZ, R22.reuse, R5 ;  /* 0x00000016ff057219 */ /* 0x080fe20000011605 */
[----:B------:R-:W0:Y:S01]  /*10b0*/  LDC R27, c[0x0][0x838] ;  /* 0x00020e00ff1b7b82 */ /* 0x000e220000000800 */
[----:B------:R-:W-:Y:S01]  /*10c0*/  SHF.L.U32 R10, R7, R22, RZ ;  /* 0x00000016070a7219 */ /* 0x000fe200000006ff */
[----:B------:R-:W-:-:S06]  /*10d0*/  IMAD.MOV.U32 R4, RZ, RZ, R32 ;  /* 0x000000ffff047224 */ /* 0x000fcc00078e0020 */
[----:B------:R-:W0:Y:S01]  /*10e0*/  LDC R28, c[0x0][0x810] ;  /* 0x00020400ff1c7b82 */ /* 0x000e220000000800 */
[----:B---34-:R-:W-:Y:S05]  /*10f0*/  @!P0 BRA `(.L_x_13) ;  /* 0x0000000000288947 */ /* 0x018fea0003800000 */
[----:B------:R-:W3:Y:S02]  /*1100*/  LDC R9, c[0x0][0x84c] ;  /* 0x00021300ff097b82 */ /* 0x000ee40000000800 */
[----:B---3--:R-:W-:-:S05]  /*1110*/  IADD3 R9, P0, R32, R9, RZ ;  /* 0x0000000920097210 */ /* 0x008fca0007f1e0ff */
        /* <DEDUP_REMOVED lines=8> */
.L_x_13:
[----:B-1----:R-:W-:Y:S01]  /*11a0*/  SHF.R.U64 R4, R4, R21, R5 ;  /* 0x0000001504047219 */ /* 0x002fe20000001205 */
[----:B--2---:R-:W-:Y:S01]  /*11b0*/  VIADD R5, R19, 0xffffffff ;  /* 0xffffffff13057836 */ /* 0x004fe20000000000 */
[----:B------:R-:W-:Y:S01]  /*11c0*/  LOP3.LUT R11, R30, R11, RZ, 0xc0, !PT ;  /* 0x0000000b1e0b7212 */ /* 0x000fe200078ec0ff */
[----:B------:R-:W-:Y:S02]  /*11d0*/  IMAD.MOV R14, RZ, RZ, -R14 ;  /* 0x000000ffff0e7224 */ /* 0x000fe400078e0a0e */
[----:B------:R-:W-:Y:S01]  /*11e0*/  IMAD.MOV R6, RZ, RZ, -R4 ;  /* 0x000000ffff067224 */ /* 0x000fe200078e0a04 */
[----:B------:R-:W-:Y:S01]  /*11f0*/  LOP3.LUT R5, R20, R5, RZ, 0xc0, !PT ;  /* 0x0000000514057212 */ /* 0x000fe200078ec0ff */
[----:B------:R-:W-:Y:S02]  /*1200*/  IMAD R10, R10, R4, R11 ;  /* 0x000000040a0a7224 */ /* 0x000fe400078e020b */
[----:B------:R-:W-:Y:S02]  /*1210*/  @P2 IMAD R3, R18, R14, R13 ;  /* 0x0000000e12032224 */ /* 0x000fe400078e020d */
[----:B0-----:R-:W-:-:S02]  /*1220*/  IMAD R4, R6, R27, R32 ;  /* 0x0000001b06047224 */ /* 0x001fc400078e0220 */
[----:B------:R-:W-:Y:S02]  /*1230*/  IMAD R22, R10, R28, R3 ;  /* 0x0000001c0a167224 */ /* 0x000fe400078e0203 */
[----:B------:R-:W-:Y:S02]  /*1240*/  IMAD R5, R4, R19, R5 ;  /* 0x0000001304057224 */ /* 0x000fe400078e0205 */
[----:B------:R-:W-:Y:S02]  /*1250*/  IMAD.MOV.U32 R3, RZ, RZ, 0x1 ;  /* 0x00000001ff037424 */ /* 0x000fe400078e00ff */
[----:B------:R-:W-:Y:S01]  /*1260*/  IMAD.MOV.U32 R18, RZ, RZ, R29 ;  /* 0x000000ffff127224 */ /* 0x000fe200078e001d */
[----:B------:R-:W-:Y:S02]  /*1270*/  SEL R19, R5, R22, !P2 ;  /* 0x0000001605137207 */ /* 0x000fe40005000000 */
[----:B------:R-:W-:-:S07]  /*1280*/  SEL R22, R22, R5, !P2 ;  /* 0x0000000516167207 */ /* 0x000fce0005000000 */
.L_x_11:
[----:B------:R-:W-:Y:S05]  /*1290*/  @!P1 BRA `(.L_x_14) ;  /* 0x0000007000449947 */ /* 0x000fea0003800000 */
[----:B------:R-:W-:-:S06]  /*12a0*/  UISETP.GT.U32.AND UP0, UPT, UR12, 0x1, UPT ;  /* 0x000000010c00788c */ /* 0x000fcc000bf04070 */
[----:B------:R-:W-:-:S13]  /*12b0*/  PLOP3.LUT P0, PT, PT, PT, UP0, 0x80, 0x0 ;  /* 0x000000000000781c */ /* 0x000fda0003f0f008 */
[----:B------:R-:W-:Y:S05]  /*12c0*/  @P0 EXIT ;  /* 0x000000000000094d */ /* 0x000fea0003800000 */
.L_x_15:
[----:B------:R-:W-:-:S08]  /*12d0*/  NOP ;  /* 0x0000000000007918 */ /* 0x000fd00000000000 */
[----:B------:R-:W0:Y:S02]  /*12e0*/  USETMAXREG.TRY_ALLOC.CTAPOOL UP0, 0xe8 ;  /* 0x000000e8000079c8 */ /* 0x000e240008000600 */
[----:B0-----:R-:W-:-:S13]  /*12f0*/  PLOP3.LUT P0, PT, PT, PT, UP0, 0x80, 0x0 ;  /* 0x000000000000781c */ /* 0x001fda0003f0f008 */
[----:B------:R-:W-:Y:S05]  /*1300*/  @!P0 BRA `(.L_x_15) ;  /* 0xfffffffc00f08947 */ /* 0x000fea000383ffff */
[----:B------:R-:W-:-:S13]  /*1310*/  LOP3.LUT P0, RZ, R3, 0xff, RZ, 0xc0, !PT ;  /* 0x000000ff03ff7812 */ /* 0x000fda000780c0ff */
[----:B------:R-:W-:Y:S05]  /*1320*/  @!P0 EXIT ;  /* 0x000000000000894d */ /* 0x000fea0003800000 */
[----:B------:R-:W-:Y:S01]  /*1330*/  SHF.R.S32.HI R0, RZ, 0x1f, R23 ;  /* 0x0000001fff007819 */ /* 0x000fe20000011417 */
[----:B------:R-:W-:Y:S01]  /*1340*/  VIADD R12, R12, 0xffffffff ;  /* 0xffffffff0c0c7836 */ /* 0x000fe20000000000 */
[----:B------:R-:W0:Y:S01]  /*1350*/  S2UR UR4, SR_CgaCtaId ;  /* 0x00000000000479c3 */ /* 0x000e220000008800 */
[----:B------:R-:W-:Y:S01]  /*1360*/  UMOV UR42, 0x400 ;  /* 0x00000400002a7882 */ /* 0x000fe20000000000 */
[----:B------:R-:W-:Y:S01]  /*1370*/  LEA.HI R3, R0, R23, RZ, 0x2 ;  /* 0x0000001700037211 */ /* 0x000fe200078f10ff */
[----:B------:R-:W-:Y:S01]  /*1380*/  UIADD3 UR41, UR39, -0x1, URZ ;  /* 0xffffffff27297890 */ /* 0x000fe2000fffe03f */
[----:B------:R-:W-:Y:S01]  /*1390*/  R2UR UR43, R12 ;  /* 0x000000000c2b72ca */ /* 0x000fe200000e0000 */
[----:B------:R-:W-:Y:S01]  /*13a0*/  USHF.L.U32 UR45, UR39, 0x1, URZ ;  /* 0x00000001272d7899 */ /* 0x000fe2000800063f */
[--C-:B------:R-:W-:Y:S02]  /*13b0*/  SHF.R.S32.HI R90, RZ, 0x2, R3.reuse ;  /* 0x00000002ff5a7819 */ /* 0x100fe40000011403 */
[----:B------:R-:W-:-:S02]  /*13c0*/  SHF.R.S32.HI R5, RZ, 0x1f, R3 ;  /* 0x0000001fff057819 */ /* 0x000fc40000011403 */
[----:B------:R-:W-:Y:S02]  /*13d0*/  LOP3.LUT R96, R3, 0xfffffffc, RZ, 0xc0, !PT ;  /* 0xfffffffc03607812 */ /* 0x000fe400078ec0ff */
[----:B------:R-:W-:Y:S02]  /*13e0*/  LEA.HI R5, R5, R90, RZ, 0x3 ;  /* 0x0000005a05057211 */ /* 0x000fe400078f18ff */
[----:B------:R-:W-:Y:S01]  /*13f0*/  LEA.HI R3, R0, R23, RZ, 0x5 ;  /* 0x0000001700037211 */ /* 0x000fe200078f28ff */
[----:B------:R-:W-:Y:S01]  /*1400*/  IMAD.IADD R96, R23, 0x1, -R96 ;  /* 0x0000000117607824 */ /* 0x000fe200078e0a60 */
[----:B------:R-:W-:Y:S01]  /*1410*/  LOP3.LUT R5, R5, 0xfffffff8, RZ, 0xc0, !PT ;  /* 0xfffffff805057812 */ /* 0x000fe200078ec0ff */
[----:B------:R-:W-:Y:S01]  /*1420*/  USHF.L.U32 UR43, UR43, 0x3, URZ ;  /* 0x000000032b2b7899 */ /* 0x000fe2000800063f */
[----:B------:R-:W-:-:S03]  /*1430*/  ISETP.NE.AND P0, PT, R12, RZ, PT ;  /* 0x000000ff0c00720c */ /* 0x000fc60003f05270 */
[----:B------:R-:W-:Y:S01]  /*1440*/  IMAD.IADD R90, R90, 0x1, -R5 ;  /* 0x000000015a5a7824 */ /* 0x000fe200078e0a05 */
[----:B------:R-:W-:Y:S01]  /*1450*/  SHF.R.S32.HI R5, RZ, 0x5, R3 ;  /* 0x00000005ff057819 */ /* 0x000fe20000011403 */
[----:B------:R-:W-:Y:S01]  /*1460*/  IMAD.U32 R97, RZ, RZ, UR43 ;  /* 0x0000002bff617e24 */ /* 0x000fe2000f8e00ff */
[----:B0-----:R-:W-:Y:S01]  /*1470*/  ULEA UR42, UR4, UR42, 0x18 ;  /* 0x0000002a042a7291 */ /* 0x001fe2000f8ec03f */
[----:B------:R-:W-:Y:S02]  /*1480*/  SEL R116, RZ, 0x1, P0 ;  /* 0x00000001ff747807 */ /* 0x000fe40000000000 */
[----:B------:R-:W-:Y:S01]  /*1490*/  LEA.HI R0, R90, R90, RZ, 0x1 ;  /* 0x0000005a5a007211 */ /* 0x000fe200078f08ff */
[C---:B------:R-:W-:Y:S01]  /*14a0*/  IMAD R4, R5.reuse, 0x200, R96 ;  /* 0x0000020005047824 */ /* 0x040fe200078e0260 */
[--C-:B------:R-:W-:Y:S01]  /*14b0*/  SHF.R.S32.HI R91, RZ, 0x1f, R90.reuse ;  /* 0x0000001fff5b7819 */ /* 0x100fe2000001145a */
[----:B------:R-:W-:Y:S01]  /*14c0*/  IMAD R99, R5, -0x10, -R90 ;  /* 0xfffffff005637824 */ /* 0x000fe200078e0a5a */
[----:B------:R-:W-:Y:S01]  /*14d0*/  SHF.R.S32.HI R23, RZ, 0x1, R0 ;  /* 0x00000001ff177819 */ /* 0x000fe20000011400 */
[----:B------:R-:W-:Y:S01]  /*14e0*/  ULDC UR4, c[0x0][0x284] ;  /* 0x0000a10000047ab9 */ /* 0x000fe20000000800 */
[----:B------:R-:W-:Y:S01]  /*14f0*/  LOP3.LUT R3, R0, 0x1fffffe, RZ, 0xc0, !PT ;  /* 0x01fffffe00037812 */ /* 0x000fe200078ec0ff */
[----:B------:R-:W-:Y:S01]  /*1500*/  UIADD3 UR44, UR42, 0xc0, URZ ;  /* 0x000000c02a2c7890 */ /* 0x000fe2000fffe03f */
[----:B------:R-:W-:Y:S01]  /*1510*/  LOP3.LUT R98, R97, 0x8, RZ, 0xc0, !PT ;  /* 0x0000000861627812 */ /* 0x000fe200078ec0ff */
[----:B------:R-:W-:Y:S01]  /*1520*/  IMAD.SHL.U32 R0, R23, 0x100, RZ ;  /* 0x0000010017007824 */ /* 0x000fe200078e00ff */
[----:B------:R-:W-:Y:S01]  /*1530*/  LOP3.LUT R97, R97, 0x8, RZ, 0xc, !PT ;  /* 0x0000000861617812 */ /* 0x000fe200078e0cff */
[----:B------:R-:W-:Y:S01]  /*1540*/  IMAD.IADD R3, R90, 0x1, -R3 ;  /* 0x000000015a037824 */ /* 0x000fe200078e0a03 */
[----:B------:R-:W-:Y:S01]  /*1550*/  LOP3.LUT R98, R98, 0x18, RZ, 0x3c, !PT ;  /* 0x0000001862627812 */ /* 0x000fe200078e3cff */
[----:B------:R-:W-:Y:S01]  /*1560*/  IMAD.WIDE R90, R5, 0x10, R90 ;  /* 0x00000010055a7825 */ /* 0x000fe200078e025a */
[----:B------:R-:W-:Y:S01]  /*1570*/  LOP3.LUT R0, R0, 0x300, RZ, 0xc0, !PT ;  /* 0x0000030000007812 */ /* 0x000fe200078ec0ff */
[----:B------:R-:W-:-:S02]  /*1580*/  UIADD3 UR46, UR43, UR44, URZ ;  /* 0x0000002c2b2e7290 */ /* 0x000fc4000fffe03f */
[----:B------:R-:W-:Y:S01]  /*1590*/  IMAD R3, R3, 0x20, R4 ;  /* 0x0000002003037824 */ /* 0x000fe200078e0204 */
[----:B------:R-:W-:Y:S01]  /*15a0*/  LEA.HI R0, R0, R0, RZ, 0x1d ;  /* 0x0000000000007211 */ /* 0x000fe200078fe8ff */
[----:B------:R-:W-:-:S04]  /*15b0*/  VIADD R99, R99, UR4 ;  /* 0x0000000463637c36 */ /* 0x000fc80008000000 */
[----:B------:R-:W-:-:S05]  /*15c0*/  IMAD.U32 R0, R3, 0x4, R0 ;  /* 0x0000000403007824 */ /* 0x000fca00078e0000 */
[----:B------:R-:W-:-:S07]  /*15d0*/  LEA.HI R100, R0, 0x800, RZ, 0x1f ;  /* 0x0000080000647811 */ /* 0x000fce00078ff8ff */
.L_x_189:
[----:B------:R-:W-:Y:S01]  /*15e0*/  SHF.L.U32 R3, R116, 0x1f, RZ ;  /* 0x0000001f74037819 */ /* 0x000fe200000006ff */
[----:B------:R-:W-:-:S04]  /*15f0*/  IMAD.U32 R102, RZ, RZ, UR44 ;  /* 0x0000002cff667e24 */ /* 0x000fc8000f8e00ff */
[----:B------:R-:W0:Y:S02]  /*1600*/  SYNCS.PHASECHK.TRANS64.TRYWAIT P0, [R102+UR43], R3 ;  /* 0x00000003660075a7 */ /* 0x000e24000800016b */
[----:B0-234-:R-:W-:Y:S05]  /*1610*/  @!P0 BRA `(.L_x_16) ;  /* 0x0000008400188947 */ /* 0x01dfea0003800000 */
.L_x_223:
[----:B------:R-:W-:Y:S01]  /*1620*/  UIADD3 UR4, UR42, 0x800, URZ ;  /* 0x000008002a047890 */ /* 0x000fe2000fffe03f */
[----:B------:R-:W-:-:S03]  /*1630*/  IMAD.MOV.U32 R87, RZ, RZ, RZ ;  /* 0x000000ffff577224 */ /* 0x000fc600078e00ff */
[----:B------:R-:W-:-:S06]  /*1640*/  ULOP3.LUT UP0, URZ, UR4, 0x1bf, URZ, 0xc0, !UPT ;  /* 0x000001bf043f7892 */ /* 0x000fcc000f80c03f */
[----:B------:R-:W-:-:S13]  /*1650*/  PLOP3.LUT P0, PT, PT, PT, UP0, 0x80, 0x0 ;  /* 0x000000000000781c */ /* 0x000fda0003f0f008 */
[----:B------:R-:W-:Y:S05]  /*1660*/  @!P0 BRA `(.L_x_17) ;  /* 0x0000000000408947 */ /* 0x000fea0003800000 */
[----:B0-----:R-:W-:Y:S01]  /*1670*/  MOV R0, 0x0 ;  /* 0x0000000000007802 */ /* 0x001fe20000000f00 */
[----:B------:R-:W-:Y:S01]  /*1680*/  ULDC.64 UR4, c[0x4][0x88] ;  /* 0x0100220000047ab9 */ /* 0x000fe20000000a00 */
[----:B------:R-:W-:Y:S01]  /*1690*/  ULDC.64 UR6, c[0x4][0x8] ;  /* 0x0100020000067ab9 */ /* 0x000fe20000000a00 */
[----:B------:R-:W-:Y:S01]  /*16a0*/  IMAD.U32 R4, RZ, RZ, UR4 ;  /* 0x00000004ff047e24 */ /* 0x000fe2000f8e00ff */
[----:B------:R0:W1:Y:S01]  /*16b0*/  LDC.64 R14, c[0x4][R0] ;  /* 0x01000000000e7b82 */ /* 0x0000620000000a00 */
[----:B------:R-:W-:Y:S01]  /*16c0*/  IMAD.U32 R5, RZ, RZ, UR5 ;  /* 0x00000005ff057e24 */ /* 0x000fe2000f8e00ff */
[----:B------:R-:W-:Y:S01]  /*16d0*/  ULDC.64 UR4, c[0x4][0x90] ;  /* 0x0100240000047ab9 */ /* 0x000fe20000000a00 */
[----:B------:R-:W-:Y:S02]  /*16e0*/  IMAD.U32 R10, RZ, RZ, UR6 ;  /* 0x00000006ff0a7e24 */ /* 0x000fe4000f8e00ff */
[----:B------:R-:W-:Y:S02]  /*16f0*/  IMAD.U32 R6, RZ, RZ, UR4 ;  /* 0x00000004ff067e24 */ /* 0x000fe4000f8e00ff */
[----:B------:R-:W-:-:S02]  /*1700*/  IMAD.U32 R7, RZ, RZ, UR5 ;  /* 0x00000005ff077e24 */ /* 0x000fc4000f8e00ff */
[----:B------:R-:W-:Y:S02]  /*1710*/  IMAD.U32 R11, RZ, RZ, UR7 ;  /* 0x00000007ff0b7e24 */ /* 0x000fe4000f8e00ff */
[----:B------:R-:W-:Y:S02]  /*1720*/  IMAD.MOV.U32 R8, RZ, RZ, 0x70 ;  /* 0x00000070ff087424 */ /* 0x000fe400078e00ff */
[----:B------:R-:W-:Y:S02]  /*1730*/  IMAD.MOV.U32 R12, RZ, RZ, 0x1 ;  /* 0x00000001ff0c7424 */ /* 0x000fe400078e00ff */
[----:B0-----:R-:W-:-:S07]  /*1740*/  IMAD.MOV.U32 R13, RZ, RZ, RZ ;  /* 0x000000ffff0d7224 */ /* 0x001fce00078e00ff */
[----:B------:R-:W-:-:S07]  /*1750*/  LEPC R20, `(.L_x_17) ;  /* 0x000000001014794e */ /* 0x000fce0000000000 */
[----:B-1---5:R-:W-:Y:S05]  /*1760*/  CALL.ABS.NOINC R14 ;  /* 0x000000000e007343 */ /* 0x022fea0003c00000 */
.L_x_17:
[----:B------:R-:W-:-:S06]  /*1770*/  ULOP3.LUT UR4, UR38, 0x1, URZ, 0xfc, !UPT ;  /* 0x0000000126047892 */ /* 0x000fcc000f8efc3f */
[----:B------:R-:W-:Y:S01]  /*1780*/  IMAD.U32 R117, RZ, RZ, UR4 ;  /* 0x00000004ff757e24 */ /* 0x000fe2000f8e00ff */
[----:B------:R-:W-:-:S04]  /*1790*/  UMOV UR4, 0xffffffff ;  /* 0xffffffff00047882 */ /* 0x000fc80000000000 */
[----:B------:R-:W-:-:S04]  /*17a0*/  ISETP.NE.AND P1, PT, R117, 0x3, PT ;  /* 0x000000037500780c */ /* 0x000fc80003f25270 */
[----:B0-----:R-:W-:Y:S01]  /*17b0*/  P2R R0, PR, RZ, 0x2 ;  /* 0x00000002ff007803 */ /* 0x001fe20000000000 */
[----:B------:R-:W-:Y:S08]  /*17c0*/  BRA.DIV UR4, `(.L_x_18) ;  /* 0x0000008204c47947 */ /* 0x000ff0000b800000 */
.L_x_225:
[----:B------:R-:W-:Y:S05]  /*17d0*/  @!P1 BRA `(.L_x_19) ;  /* 0x0000000000049947 */ /* 0x000fea0003800000 */
[----:B------:R-:W-:Y:S01]  /*17e0*/  BPT.TRAP 0x1 ;  /* 0x000000040000795c */ /* 0x000fe20000300000 */
.L_x_19:
[----:B------:R-:W-:Y:S02]  /*17f0*/  IMAD.U32 R3, RZ, RZ, UR36 ;  /* 0x00000024ff037e24 */ /* 0x000fe4000f8e00ff */
[----:B------:R-:W-:-:S03]  /*1800*/  IMAD.U32 R0, RZ, RZ, UR37 ;  /* 0x00000025ff007e24 */ /* 0x000fc6000f8e00ff */
[----:B------:R-:W-:Y:S02]  /*1810*/  LEA R3, R3, UR42, 0x3 ;  /* 0x0000002a03037c11 */ /* 0x000fe4000f8e18ff */
[----:B------:R-:W-:-:S04]  /*1820*/  SHF.L.U32 R0, R0, 0x1f, RZ ;  /* 0x0000001f00007819 */ /* 0x000fc800000006ff */
[----:B------:R0:W1:Y:S01]  /*1830*/  SYNCS.PHASECHK.TRANS64.TRYWAIT P0, [R3+URZ], R0 ;  /* 0x00000000030075a7 */ /* 0x000062000800017f */
[----:B------:R-:W-:Y:S05]  /*1840*/  @!P1 BRA `(.L_x_20) ;  /* 0x0000000000049947 */ /* 0x000fea0003800000 */
[----:B------:R-:W-:Y:S01]  /*1850*/  BPT.TRAP 0x1 ;  /* 0x000000040000795c */ /* 0x000fe20000300000 */
.L_x_20:
[----:B-1----:R-:W-:Y:S05]  /*1860*/  @P0 BRA `(.L_x_21) ;  /* 0x0000000000080947 */ /* 0x002fea0003800000 */
[----:B------:R-:W1:Y:S02]  /*1870*/  SYNCS.PHASECHK.TRANS64.TRYWAIT P0, [R3+URZ], R0 ;  /* 0x00000000030075a7 */ /* 0x000e64000800017f */
[----:B-1----:R-:W-:Y:S05]  /*1880*/  @!P0 BRA `(.L_x_22) ;  /* 0x0000008000b48947 */ /* 0x002fea0003800000 */
.L_x_21:
[----:B------:R-:W-:-:S13]  /*1890*/  ISETP.NE.AND P0, PT, R117, 0x3, PT ;  /* 0x000000037500780c */ /* 0x000fda0003f05270 */
[----:B------:R-:W-:Y:S05]  /*18a0*/  @!P0 BRA `(.L_x_23) ;  /* 0x0000000000048947 */ /* 0x000fea0003800000 */
[----:B------:R-:W-:Y:S01]  /*18b0*/  BPT.TRAP 0x1 ;  /* 0x000000040000795c */ /* 0x000fe20000300000 */
.L_x_23:
[----:B------:R-:W-:Y:S02]  /*18c0*/  UIADD3 UR4, UR36, 0x1, URZ ;  /* 0x0000000124047890 */ /* 0x000fe4000fffe03f */
[----:B------:R-:W-:Y:S01]  /*18d0*/  IMAD.U32 R104, RZ, RZ, UR36 ;  /* 0x00000024ff687e24 */ /* 0x000fe2000f8e00ff */
[----:B------:R-:W-:Y:S01]  /*18e0*/  BSSY B6, `(.L_x_24) ;  /* 0x000002b000067945 */ /* 0x000fe20003800000 */
[----:B------:R-:W-:Y:S01]  /*18f0*/  IMAD.MOV.U32 R103, RZ, RZ, -0x20 ;  /* 0xffffffe0ff677424 */ /* 0x000fe200078e00ff */
[----:B------:R-:W-:Y:S01]  /*1900*/  UISETP.NE.AND UP0, UPT, UR4, 0xb, UPT ;  /* 0x0000000b0400788c */ /* 0x000fe2000bf05270 */
[----:B------:R-:W-:-:S03]  /*1910*/  IMAD.SHL.U32 R104, R104, 0x2000, RZ ;  /* 0x0000200068687824 */ /* 0x000fc600078e00ff */
[----:B------:R-:W-:Y:S01]  /*1920*/  USEL UR5, URZ, 0x1, UP0 ;  /* 0x000000013f057887 */ /* 0x000fe20008000000 */
[----:B------:R-:W-:Y:S01]  /*1930*/  IMAD.WIDE R4, R104, 0x4, RZ ;  /* 0x0000000468047825 */ /* 0x000fe200078e02ff */
[----:B------:R-:W-:Y:S02]  /*1940*/  USEL UR4, UR4, URZ, UP0 ;  /* 0x0000003f04047287 */ /* 0x000fe40008000000 */
[----:B------:R-:W-:Y:S02]  /*1950*/  ULOP3.LUT UR5, UR37, UR5, URZ, 0x3c, !UPT ;  /* 0x0000000525057292 */ /* 0x000fe4000f8e3c3f */
[----:B------:R-:W-:Y:S01]  /*1960*/  ULEA UR4, UR4, UR42, 0x3 ;  /* 0x0000002a04047291 */ /* 0x000fe2000f8e183f */
[----:B------:R-:W-:-:S03]  /*1970*/  SHF.R.U64 R5, R4, 0x3, R5 ;  /* 0x0000000304057819 */ /* 0x000fc60000001205 */
[----:B------:R-:W-:Y:S01]  /*1980*/  IMAD.U32 R6, RZ, RZ, UR5 ;  /* 0x00000005ff067e24 */ /* 0x000fe2000f8e00ff */
[----:B01----:R-:W-:Y:S02]  /*1990*/  IADD3 R0, R100, UR42, R5 ;  /* 0x0000002a64007c10 */ /* 0x003fe4000fffe005 */
[----:B------:R-:W-:Y:S02]  /*19a0*/  LOP3.LUT R5, R23, 0x1, RZ, 0xc0, !PT ;  /* 0x0000000117057812 */ /* 0x000fe400078ec0ff */
[----:B------:R-:W-:-:S04]  /*19b0*/  SHF.L.U32 R6, R6, 0x1f, RZ ;  /* 0x0000001f06067819 */ /* 0x000fc800000006ff */
[----:B------:R-:W0:Y:S01]  /*19c0*/  SYNCS.PHASECHK.TRANS64.TRYWAIT P0, [UR4], R6 ;  /* 0x00000006ff0075a7 */ /* 0x000e220008000144 */
[----:B------:R-:W-:Y:S04]  /*19d0*/  LDS.U16 R3, [R0+0x200] ;  /* 0x0002000000037984 */ /* 0x000fe80000000400 */
[----:B------:R-:W1:Y:S04]  /*19e0*/  LDS.U16 R4, [R0] ;  /* 0x0000000000047984 */ /* 0x000e680000000400 */
[----:B------:R2:W3:Y:S04]  /*19f0*/  LDS.U16 R27, [R0+0x8] ;  /* 0x00000800001b7984 */ /* 0x0004e80000000400 */
[----:B------:R2:W4:Y:S01]  /*1a00*/  LDS.U16 R28, [R0+0x208] ;  /* 0x00020800001c7984 */ /* 0x0005220000000400 */
[----:B0-----:R-:W-:-:S02]  /*1a10*/  P2R R109, PR, RZ, 0x1 ;  /* 0x00000001ff6d7803 */ /* 0x001fc40000000000 */
[----:B------:R-:W-:Y:S02]  /*1a20*/  ISETP.NE.U32.AND P0, PT, R5, 0x1, PT ;  /* 0x000000010500780c */ /* 0x000fe40003f05070 */
[----:B-1----:R-:W-:Y:S02]  /*1a30*/  PRMT R26, R4, 0x5410, R3 ;  /* 0x00005410041a7816 */ /* 0x002fe40000000003 */
[----:B------:R-:W-:-:S05]  /*1a40*/  SEL R103, R103, 0x20, !P0 ;  /* 0x0000002067677807 */ /* 0x000fca0004000000 */
[----:B------:R-:W-:-:S04]  /*1a50*/  IMAD.IADD R24, R104, 0x1, R103 ;  /* 0x0000000168187824 */ /* 0x000fc800078e0267 */
[----:B------:R-:W-:-:S03]  /*1a60*/  IMAD.WIDE R24, R24, 0x4, RZ ;  /* 0x0000000418187825 */ /* 0x000fc600078e02ff */
[----:B------:R-:W-:-:S13]  /*1a70*/  LOP3.LUT P0, RZ, R24, 0x4, RZ, 0xc0, !PT ;  /* 0x0000000418ff7812 */ /* 0x000fda000780c0ff */
[----:B--234-:R-:W-:Y:S05]  /*1a80*/  @!P0 BRA `(.L_x_25) ;  /* 0x0000000000408947 */ /* 0x01cfea0003800000 */
[----:B------:R-:W-:Y:S01]  /*1a90*/  MOV R0, 0x0 ;  /* 0x0000000000007802 */ /* 0x000fe20000000f00 */
        /* <DEDUP_REMOVED lines=15> */
.L_x_25:
[----:B------:R-:W-:Y:S05]  /*1b90*/  BSYNC B6 ;  /* 0x0000000000067941 */ /* 0x000fea0003800000 */
.L_x_24:
[----:B------:R-:W-:Y:S01]  /*1ba0*/  SHF.R.U64 R25, R24, 0x3, R25 ;  /* 0x0000000318197819 */ /* 0x000fe20000001219 */
[C---:B------:R-:W-:Y:S01]  /*1bb0*/  IMAD.SHL.U32 R5, R26.reuse, 0x10, RZ ;  /* 0x000000101a057824 */ /* 0x040fe200078e00ff */
[----:B------:R-:W-:Y:S01]  /*1bc0*/  LOP3.LUT R7, R26, 0xf0f0f0f0, RZ, 0xc0, !PT ;  /* 0xf0f0f0f01a077812 */ /* 0x000fe200078ec0ff */
[----:B------:R-:W-:Y:S05]  /*1bd0*/  WARPSYNC.ALL ;  /* 0x0000000000007948 */ /* 0x000fea0003800000 */
[----:B------:R-:W-:Y:S02]  /*1be0*/  IADD3 R0, R100, UR42, R25 ;  /* 0x0000002a64007c10 */ /* 0x000fe4000fffe019 */
[----:B------:R-:W-:-:S02]  /*1bf0*/  LOP3.LUT R5, R5, 0xf0f0f0f0, RZ, 0xc0, !PT ;  /* 0xf0f0f0f005057812 */ /* 0x000fc400078ec0ff */
[C---:B------:R-:W-:Y:S01]  /*1c00*/  PRMT R8, R7.reuse, 0xba98, R7 ;  /* 0x0000ba9807087816 */ /* 0x040fe20000000007 */
[----:B------:R-:W-:Y:S03]  /*1c10*/  LDS.U16 R114, [R0+0x200] ;  /* 0x0002000000727984 */ /* 0x000fe60000000400 */
[----:B------:R-:W-:Y:S01]  /*1c20*/  LOP3.LUT R8, R8, 0xf0f0f0f0, RZ, 0xc0, !PT ;  /* 0xf0f0f0f008087812 */ /* 0x000fe200078ec0ff */
[----:B------:R-:W0:Y:S03]  /*1c30*/  LDS.U16 R3, [R0] ;  /* 0x0000000000037984 */ /* 0x000e260000000400 */
[----:B------:R-:W-:Y:S01]  /*1c40*/  LEA.HI R7, R7, R8, RZ, 0x1c ;  /* 0x0000000807077211 */ /* 0x000fe200078fe0ff */
[----:B------:R-:W-:Y:S04]  /*1c50*/  LDS.U16 R115, [R0+0x208] ;  /* 0x0002080000737984 */ /* 0x000fe80000000400 */
[----:B------:R1:W2:Y:S02]  /*1c60*/  LDS.U16 R4, [R0+0x8] ;  /* 0x0000080000047984 */ /* 0x0002a40000000400 */
[----:B-1----:R-:W-:-:S04]  /*1c70*/  PRMT R0, R27, 0x5410, R28 ;  /* 0x000054101b007816 */ /* 0x002fc8000000001c */
[C---:B------:R-:W-:Y:S01]  /*1c80*/  LOP3.LUT R10, R0.reuse, 0xf0f0f0f0, RZ, 0xc0, !PT ;  /* 0xf0f0f0f0000a7812 */ /* 0x040fe200078ec0ff */
[----:B------:R-:W-:-:S03]  /*1c90*/  IMAD.SHL.U32 R6, R0, 0x10, RZ ;  /* 0x0000001000067824 */ /* 0x000fc600078e00ff */
[----:B------:R-:W-:Y:S02]  /*1ca0*/  PRMT R11, R10, 0xba98, R10 ;  /* 0x0000ba980a0b7816 */ /* 0x000fe4000000000a */
[----:B------:R-:W-:Y:S02]  /*1cb0*/  LOP3.LUT R9, R6, 0xf0f0f0f0, RZ, 0xc0, !PT ;  /* 0xf0f0f0f006097812 */ /* 0x000fe400078ec0ff */
[----:B------:R-:W-:Y:S02]  /*1cc0*/  PRMT R6, R5, 0xba98, R5 ;  /* 0x0000ba9805067816 */ /* 0x000fe40000000005 */
[----:B------:R-:W-:Y:S02]  /*1cd0*/  PRMT R0, R9, 0xba98, R9 ;  /* 0x0000ba9809007816 */ /* 0x000fe40000000009 */
[----:B------:R-:W-:Y:S02]  /*1ce0*/  LOP3.LUT R6, R6, 0xf0f0f0f0, RZ, 0xc0, !PT ;  /* 0xf0f0f0f006067812 */ /* 0x000fe400078ec0ff */
[----:B------:R-:W-:-:S02]  /*1cf0*/  LOP3.LUT R11, R11, 0xf0f0f0f0, RZ, 0xc0, !PT ;  /* 0xf0f0f0f00b0b7812 */ /* 0x000fc400078ec0ff */
[----:B------:R-:W-:Y:S02]  /*1d00*/  LOP3.LUT R0, R0, 0xf0f0f0f0, RZ, 0xc0, !PT ;  /* 0xf0f0f0f000007812 */ /* 0x000fe400078ec0ff */
[----:B------:R-:W-:Y:S02]  /*1d10*/  LEA.HI R6, R5, R6, RZ, 0x1c ;  /* 0x0000000605067211 */ /* 0x000fe400078fe0ff */
[----:B------:R-:W-:Y:S02]  /*1d20*/  LEA.HI R11, R10, R11, RZ, 0x1c ;  /* 0x0000000b0a0b7211 */ /* 0x000fe400078fe0ff */
[----:B------:R-:W-:Y:S02]  /*1d30*/  LEA.HI R0, R9, R0, RZ, 0x1c ;  /* 0x0000000009007211 */ /* 0x000fe400078fe0ff */
[C-C-:B------:R-:W-:Y:S02]  /*1d40*/  PRMT R92, R6.reuse, 0x5140, R7.reuse ;  /* 0x00005140065c7816 */ /* 0x140fe40000000007 */
[----:B------:R-:W-:-:S02]  /*1d50*/  PRMT R93, R6, 0x7362, R7 ;  /* 0x00007362065d7816 */ /* 0x000fc40000000007 */
[C-C-:B------:R-:W-:Y:S02]  /*1d60*/  PRMT R94, R0.reuse, 0x5140, R11.reuse ;  /* 0x00005140005e7816 */ /* 0x140fe4000000000b */
[----:B------:R-:W-:Y:S02]  /*1d70*/  PRMT R95, R0, 0x7362, R11 ;  /* 0x00007362005f7816 */ /* 0x000fe4000000000b */
[----:B0-----:R-:W-:Y:S02]  /*1d80*/  PRMT R114, R3, 0x5410, R114 ;  /* 0x0000541003727816 */ /* 0x001fe40000000072 */
[----:B--2---:R-:W-:Y:S01]  /*1d90*/  PRMT R115, R4, 0x5410, R115 ;  /* 0x0000541004737816 */ /* 0x004fe20000000073 */
[----:B------:R-:W-:Y:S01]  /*1da0*/  UIADD3 UR4, UR42, 0xb800, URZ ;  /* 0x0000b8002a047890 */ /* 0x000fe2000fffe03f */
[----:B------:R-:W-:Y:S01]  /*1db0*/  WARPGROUP.ARRIVE ;  /* 0x00000000000079c5 */ /* 0x000fe20000000000 */
[----:B------:R-:W-:Y:S01]  /*1dc0*/  UMOV UR7, 0x40000040 ;  /* 0x4000004000077882 */ /* 0x000fe20000000000 */
[----:B------:R-:W-:Y:S01]  /*1dd0*/  IMAD.MOV.U32 R108, RZ, RZ, 0x40 ;  /* 0x00000040ff6c7424 */ /* 0x000fe200078e00ff */
[----:B------:R-:W-:Y:S01]  /*1de0*/  USHF.R.U32.HI UR4, URZ, 0x4, UR4 ;  /* 0x000000043f047899 */ /* 0x000fe20008011604 */
[----:B------:R-:W-:Y:S01]  /*1df0*/  LOP3.LUT P0, RZ, R23, 0x2, RZ, 0xc0, !PT ;  /* 0x0000000217ff7812 */ /* 0x000fe2000780c0ff */
[----:B------:R-:W-:Y:S02]  /*1e00*/  BSSY B6, `(.L_x_26) ;  /* 0x000001c000067945 */ /* 0x000fe40003800000 */
[----:B------:R-:W-:Y:S01]  /*1e10*/  ULOP3.LUT UR4, UR4, 0x3fff, URZ, 0xc0, !UPT ;  /* 0x00003fff04047892 */ /* 0x000fe2000f8ec03f */
[----:B------:R-:W-:-:S03]  /*1e20*/  SEL R108, R108, 0xffffffc0, !P0 ;  /* 0xffffffc06c6c7807 */ /* 0x000fc60004000000 */
[----:B------:R-:W-:Y:S02]  /*1e30*/  ULOP3.LUT UR48, UR4, 0x10000, URZ, 0xfc, !UPT ;  /* 0x0001000004307892 */ /* 0x000fe4000f8efc3f */
[----:B------:R-:W-:Y:S02]  /*1e40*/  IMAD.IADD R112, R104, 0x1, R108 ;  /* 0x0000000168707824 */ /* 0x000fe400078e026c */
[----:B------:R-:W-:Y:S02]  /*1e50*/  ULEA UR47, UR36, UR48, 0xa ;  /* 0x00000030242f7291 */ /* 0x000fe4000f8e503f */
[----:B------:R-:W-:-:S05]  /*1e60*/  IMAD.WIDE R110, R112, 0x4, RZ ;  /* 0x00000004706e7825 */ /* 0x000fca00078e02ff */
[----:B------:R-:W-:Y:S01]  /*1e70*/  UMOV UR6, UR47 ;  /* 0x0000002f00067c82 */ /* 0x000fe20008000000 */
[----:B------:R-:W-:Y:S01]  /*1e80*/  LOP3.LUT P0, RZ, R110, 0x4, RZ, 0xc0, !PT ;  /* 0x000000046eff7812 */ /* 0x000fe2000780c0ff */
[----:B------:R-:W-:Y:S03]  /*1e90*/  IGMMA.64x128x32.S8.S8 R24, R92, gdesc[UR4], RZ, !UPT, gsb0 ;  /* 0x036000045c187df1 */ /* 0x000fe6000c0410ff */
[----:B------:R-:W-:-:S09]  /*1ea0*/  WARPGROUP.DEPBAR.LE gsb0, 0x0 ;  /* 0x00008000000079c5 */ /* 0x000fd20000010000 */
[----:B------:R-:W-:Y:S05]  /*1eb0*/  @!P0 BRA `(.L_x_27) ;  /* 0x0000000000408947 */ /* 0x000fea0003800000 */
        /* <DEDUP_REMOVED lines=16> */
.L_x_27:
[----:B------:R-:W-:Y:S05]  /*1fc0*/  BSYNC B6 ;  /* 0x0000000000067941 */ /* 0x000fea0003800000 */
.L_x_26:
[C---:B------:R-:W-:Y:S01]  /*1fd0*/  IMAD.SHL.U32 R0, R114.reuse, 0x10, RZ ;  /* 0x0000001072007824 */ /* 0x040fe200078e00ff */
[----:B------:R-:W-:Y:S01]  /*1fe0*/  LOP3.LUT R4, R114, 0xf0f0f0f0, RZ, 0xc0, !PT ;  /* 0xf0f0f0f072047812 */ /* 0x000fe200078ec0ff */
[C---:B------:R-:W-:Y:S01]  /*1ff0*/  IMAD.SHL.U32 R3, R115.reuse, 0x10, RZ ;  /* 0x0000001073037824 */ /* 0x040fe200078e00ff */
[----:B------:R-:W-:Y:S01]  /*2000*/  LOP3.LUT R8, R115, 0xf0f0f0f0, RZ, 0xc0, !PT ;  /* 0xf0f0f0f073087812 */ /* 0x000fe200078ec0ff */
[----:B------:R-:W-:Y:S05]  /*2010*/  WARPSYNC.ALL ;  /* 0x0000000000007948 */ /* 0x000fea0003800000 */
[----:B------:R-:W-:Y:S01]  /*2020*/  LOP3.LUT R0, R0, 0xf0f0f0f0, RZ, 0xc0, !PT ;  /* 0xf0f0f0f000007812 */ /* 0x000fe200078ec0ff */
[----:B------:R-:W-:Y:S01]  /*2030*/  UIADD3 UR6, UR47, 0x2, URZ ;  /* 0x000000022f067890 */ /* 0x000fe2000fffe03f */
[----:B------:R-:W-:Y:S01]  /*2040*/  LOP3.LUT R6, R3, 0xf0f0f0f0, RZ, 0xc0, !PT ;  /* 0xf0f0f0f003067812 */ /* 0x000fe200078ec0ff */
[----:B------:R-:W-:Y:S01]  /*2050*/  UMOV UR7, 0x40000040 ;  /* 0x4000004000077882 */ /* 0x000fe20000000000 */
[----:B------:R-:W-:Y:S01]  /*2060*/  PRMT R5, R4, 0xba98, R4 ;  /* 0x0000ba9804057816 */ /* 0x000fe20000000004 */
[----:B------:R-:W-:Y:S01]  /*2070*/  BSSY B6, `(.L_x_28) ;  /* 0x000002e000067945 */ /* 0x000fe20003800000 */
[----:B------:R-:W-:-:S02]  /*2080*/  PRMT R9, R8, 0xba98, R8 ;  /* 0x0000ba9808097816 */ /* 0x000fc40000000008 */
[----:B------:R-:W-:Y:S02]  /*2090*/  PRMT R3, R0, 0xba98, R0 ;  /* 0x0000ba9800037816 */ /* 0x000fe40000000000 */
[----:B------:R-:W-:Y:S02]  /*20a0*/  PRMT R7, R6, 0xba98, R6 ;  /* 0x0000ba9806077816 */ /* 0x000fe40000000006 */
[----:B------:R-:W-:Y:S02]  /*20b0*/  LOP3.LUT R5, R5, 0xf0f0f0f0, RZ, 0xc0, !PT ;  /* 0xf0f0f0f005057812 */ /* 0x000fe400078ec0ff */
[----:B------:R-:W-:Y:S02]  /*20c0*/  LOP3.LUT R9, R9, 0xf0f0f0f0, RZ, 0xc0, !PT ;  /* 0xf0f0f0f009097812 */ /* 0x000fe400078ec0ff */
[----:B------:R-:W-:Y:S02]  /*20d0*/  LOP3.LUT R3, R3, 0xf0f0f0f0, RZ, 0xc0, !PT ;  /* 0xf0f0f0f003037812 */ /* 0x000fe400078ec0ff */
[----:B------:R-:W-:-:S02]  /*20e0*/  LOP3.LUT R7, R7, 0xf0f0f0f0, RZ, 0xc0, !PT ;  /* 0xf0f0f0f007077812 */ /* 0x000fc400078ec0ff */
[----:B------:R-:W-:Y:S02]  /*20f0*/  LEA.HI R4, R4, R5, RZ, 0x1c ;  /* 0x0000000504047211 */ /* 0x000fe400078fe0ff */
[----:B------:R-:W-:Y:S02]  /*2100*/  LEA.HI R8, R8, R9, RZ, 0x1c ;  /* 0x0000000908087211 */ /* 0x000fe400078fe0ff */
[----:B------:R-:W-:Y:S02]  /*2110*/  LEA.HI R3, R0, R3, RZ, 0x1c ;  /* 0x0000000300037211 */ /* 0x000fe400078fe0ff */
[----:B------:R-:W-:Y:S02]  /*2120*/  LEA.HI R7, R6, R7, RZ, 0x1c ;  /* 0x0000000706077211 */ /* 0x000fe400078fe0ff */
[C-C-:B------:R-:W-:Y:S02]  /*2130*/  PRMT R104, R3.reuse, 0x5140, R4.reuse ;  /* 0x0000514003687816 */ /* 0x140fe40000000004 */
[----:B------:R-:W-:-:S02]  /*2140*/  PRMT R105, R3, 0x7362, R4 ;  /* 0x0000736203697816 */ /* 0x000fc40000000004 */
[C-C-:B------:R-:W-:Y:S02]  /*2150*/  PRMT R106, R7.reuse, 0x5140, R8.reuse ;  /* 0x00005140076a7816 */ /* 0x140fe40000000008 */
[----:B------:R-:W-:Y:S02]  /*2160*/  PRMT R107, R7, 0x7362, R8 ;  /* 0x00007362076b7816 */ /* 0x000fe40000000008 */
[----:B------:R-:W-:Y:S01]  /*2170*/  SHF.R.U64 R111, R110, 0x3, R111 ;  /* 0x000000036e6f7819 */ /* 0x000fe2000000126f */
[----:B------:R-:W-:Y:S01]  /*2180*/  IMAD.IADD R110, R103, 0x1, R112 ;  /* 0x00000001676e7824 */ /* 0x000fe200078e0270 */
[----:B------:R-:W-:Y:S02]  /*2190*/  WARPGROUP.ARRIVE ;  /* 0x00000000000079c5 */ /* 0x000fe40000000000 */
[----:B------:R-:W-:Y:S01]  /*21a0*/  IADD3 R0, R100, UR42, R111 ;  /* 0x0000002a64007c10 */ /* 0x000fe2000fffe06f */
[----:B------:R-:W-:-:S03]  /*21b0*/  IMAD.WIDE R110, R110, 0x4, RZ ;  /* 0x000000046e6e7825 */ /* 0x000fc600078e02ff */
[----:B------:R-:W-:Y:S01]  /*21c0*/  IGMMA.64x128x32.S8.S8 R24, R104, gdesc[UR4], R24, gsb0 ;  /* 0x0360000468187df1 */ /* 0x000fe20008041018 */
[----:B------:R-:W-:Y:S02]  /*21d0*/  LOP3.LUT P0, RZ, R110, 0x4, RZ, 0xc0, !PT ;  /* 0x000000046eff7812 */ /* 0x000fe4000780c0ff */
[----:B------:R-:W-:Y:S02]  /*21e0*/  WARPGROUP.DEPBAR.LE gsb0, 0x0 ;  /* 0x00008000000079c5 */ /* 0x000fe40000010000 */
[----:B------:R-:W-:Y:S04]  /*21f0*/  LDS.U16 R3, [R0+0x200] ;  /* 0x0002000000037984 */ /* 0x000fe80000000400 */
[----:B------:R-:W0:Y:S04]  /*2200*/  LDS.U16 R4, [R0] ;  /* 0x0000000000047984 */ /* 0x000e280000000400 */
[----:B------:R1:W2:Y:S04]  /*2210*/  LDS.U16 R105, [R0+0x8] ;  /* 0x0000080000697984 */ /* 0x0002a80000000400 */
[----:B------:R1:W3:Y:S01]  /*2220*/  LDS.U16 R106, [R0+0x208] ;  /* 0x00020800006a7984 */ /* 0x0002e20000000400 */
[----:B0-----:R-:W-:Y:S01]  /*2230*/  PRMT R104, R4, 0x5410, R3 ;  /* 0x0000541004687816 */ /* 0x001fe20000000003 */
[----:B-1----:R-:W-:Y:S06]  /*2240*/  @!P0 BRA `(.L_x_29) ;  /* 0x0000000000408947 */ /* 0x002fec0003800000 */
        /* <DEDUP_REMOVED lines=15> */
[----:B-123-5:R-:W-:Y:S05]  /*2340*/  CALL.ABS.NOINC R14 ;  /* 0x000000000e007343 */ /* 0x02efea0003c00000 */
.L_x_29:
[----:B------:R-:W-:Y:S05]  /*2350*/  BSYNC B6 ;  /* 0x0000000000067941 */ /* 0x000fea0003800000 */
.L_x_28:
[----:B--23--:R-:W-:Y:S01]  /*2360*/  PRMT R3, R105, 0x5410, R106 ;  /* 0x0000541069037816 */ /* 0x00cfe2000000006a */
[C---:B------:R-:W-:Y:S01]  /*2370*/  IMAD.SHL.U32 R0, R104.reuse, 0x10, RZ ;  /* 0x0000001068007824 */ /* 0x040fe200078e00ff */
[----:B------:R-:W-:Y:S01]  /*2380*/  LOP3.LUT R4, R104, 0xf0f0f0f0, RZ, 0xc0, !PT ;  /* 0xf0f0f0f068047812 */ /* 0x000fe200078ec0ff */
[----:B------:R-:W-:Y:S05]  /*2390*/  WARPSYNC.ALL ;  /* 0x0000000000007948 */ /* 0x000fea0003800000 */
[C---:B------:R-:W-:Y:S01]  /*23a0*/  IMAD.SHL.U32 R5, R3.reuse, 0x10, RZ ;  /* 0x0000001003057824 */ /* 0x040fe200078e00ff */
[----:B------:R-:W-:Y:S01]  /*23b0*/  LOP3.LUT R0, R0, 0xf0f0f0f0, RZ, 0xc0, !PT ;  /* 0xf0f0f0f000007812 */ /* 0x000fe200078ec0ff */
[----:B------:R-:W-:Y:S01]  /*23c0*/  UIADD3 UR6, UR47, 0x4, URZ ;  /* 0x000000042f067890 */ /* 0x000fe2000fffe03f */
[----:B------:R-:W-:Y:S01]  /*23d0*/  LOP3.LUT R8, R3, 0xf0f0f0f0, RZ, 0xc0, !PT ;  /* 0xf0f0f0f003087812 */ /* 0x000fe200078ec0ff */
[----:B------:R-:W-:Y:S01]  /*23e0*/  UMOV UR7, 0x40000040 ;  /* 0x4000004000077882 */ /* 0x000fe20000000000 */
[----:B------:R-:W-:-:S02]  /*23f0*/  LOP3.LUT R6, R5, 0xf0f0f0f0, RZ, 0xc0, !PT ;  /* 0xf0f0f0f005067812 */ /* 0x000fc400078ec0ff */
[----:B------:R-:W-:Y:S02]  /*2400*/  PRMT R5, R4, 0xba98, R4 ;  /* 0x0000ba9804057816 */ /* 0x000fe40000000004 */
[----:B------:R-:W-:Y:S02]  /*2410*/  PRMT R3, R0, 0xba98, R0 ;  /* 0x0000ba9800037816 */ /* 0x000fe40000000000 */
[----:B------:R-:W-:Y:S02]  /*2420*/  PRMT R9, R8, 0xba98, R8 ;  /* 0x0000ba9808097816 */ /* 0x000fe40000000008 */
[----:B------:R-:W-:Y:S02]  /*2430*/  PRMT R7, R6, 0xba98, R6 ;  /* 0x0000ba9806077816 */ /* 0x000fe40000000006 */
[----:B------:R-:W-:Y:S02]  /*2440*/  LOP3.LUT R5, R5, 0xf0f0f0f0, RZ, 0xc0, !PT ;  /* 0xf0f0f0f005057812 */ /* 0x000fe400078ec0ff */
[----:B------:R-:W-:-:S02]  /*2450*/  LOP3.LUT R3, R3, 0xf0f0f0f0, RZ, 0xc0, !PT ;  /* 0xf0f0f0f003037812 */ /* 0x000fc400078ec0ff */
[----:B------:R-:W-:Y:S02]  /*2460*/  LOP3.LUT R9, R9, 0xf0f0f0f0, RZ, 0xc0, !PT ;  /* 0xf0f0f0f009097812 */ /* 0x000fe400078ec0ff */
[----:B------:R-:W-:Y:S02]  /*2470*/  LOP3.LUT R7, R7, 0xf0f0f0f0, RZ, 0xc0, !PT ;  /* 0xf0f0f0f007077812 */ /* 0x000fe400078ec0ff */
[----:B------:R-:W-:Y:S02]  /*2480*/  LEA.HI R4, R4, R5, RZ, 0x1c ;  /* 0x0000000504047211 */ /* 0x000fe400078fe0ff */
[----:B------:R-:W-:Y:S02]  /*2490*/  LEA.HI R3, R0, R3, RZ, 0x1c ;  /* 0x0000000300037211 */ /* 0x000fe400078fe0ff */
[----:B------:R-:W-:Y:S02]  /*24a0*/  LEA.HI R8, R8, R9, RZ, 0x1c ;  /* 0x0000000908087211 */ /* 0x000fe400078fe0ff */
[----:B------:R-:W-:-:S02]  /*24b0*/  LEA.HI R7, R6, R7, RZ, 0x1c ;  /* 0x0000000706077211 */ /* 0x000fc400078fe0ff */
[C-C-:B------:R-:W-:Y:S02]  /*24c0*/  PRMT R104, R3.reuse, 0x5140, R4.reuse ;  /* 0x0000514003687816 */ /* 0x140fe40000000004 */
[----:B------:R-:W-:Y:S02]  /*24d0*/  PRMT R105, R3, 0x7362, R4 ;  /* 0x0000736203697816 */ /* 0x000fe40000000004 */
[C-C-:B------:R-:W-:Y:S02]  /*24e0*/  PRMT R106, R7.reuse, 0x5140, R8.reuse ;  /* 0x00005140076a7816 */ /* 0x140fe40000000008 */
[----:B------:R-:W-:Y:S02]  /*24f0*/  PRMT R107, R7, 0x7362, R8 ;  /* 0x00007362076b7816 */ /* 0x000fe40000000008 */
[----:B------:R-:W-:Y:S02]  /*2500*/  SHF.R.U64 R111, R110, 0x3, R111 ;  /* 0x000000036e6f7819 */ /* 0x000fe4000000126f */
[----:B------:R-:W-:-:S02]  /*2510*/  WARPGROUP.ARRIVE ;  /* 0x00000000000079c5 */ /* 0x000fc40000000000 */
[----:B------:R-:W-:-:S04]  /*2520*/  IADD3 R0, R100, UR42, R111 ;  /* 0x0000002a64007c10 */ /* 0x000fc8000fffe06f */
[----:B------:R-:W-:Y:S01]  /*2530*/  IGMMA.64x128x32.S8.S8 R24, R104, gdesc[UR4], R24, gsb0 ;  /* 0x0360000468187df1 */ /* 0x000fe20008041018 */
[----:B------:R-:W-:Y:S01]  /*2540*/  UIADD3 UR6, UR47, 0x6, URZ ;  /* 0x000000062f067890 */ /* 0x000fe2000fffe03f */
[----:B------:R-:W-:Y:S01]  /*2550*/  UMOV UR7, 0x40000040 ;  /* 0x4000004000077882 */ /* 0x000fe20000000000 */
[----:B------:R-:W-:Y:S02]  /*2560*/  WARPGROUP.DEPBAR.LE gsb0, 0x0 ;  /* 0x00008000000079c5 */ /* 0x000fe40000010000 */
[----:B------:R-:W-:Y:S04]  /*2570*/  LDS.U16 R3, [R0+0x200] ;  /* 0x0002000000037984 */ /* 0x000fe80000000400 */
[----:B------:R-:W0:Y:S04]  /*2580*/  LDS.U16 R4, [R0] ;  /* 0x0000000000047984 */ /* 0x000e280000000400 */
[----:B------:R-:W-:Y:S04]  /*2590*/  LDS.U16 R5, [R0+0x208] ;  /* 0x0002080000057984 */ /* 0x000fe80000000400 */
[----:B------:R-:W1:Y:S01]  /*25a0*/  LDS.U16 R6, [R0+0x8] ;  /* 0x0000080000067984 */ /* 0x000e620000000400 */
[----:B0-----:R-:W-:-:S05]  /*25b0*/  PRMT R3, R4, 0x5410, R3 ;  /* 0x0000541004037816 */ /* 0x001fca0000000003 */
[C---:B------:R-:W-:Y:S01]  /*25c0*/  IMAD.SHL.U32 R4, R3.reuse, 0x10, RZ ;  /* 0x0000001003047824 */ /* 0x040fe200078e00ff */
[----:B-1----:R-:W-:Y:S02]  /*25d0*/  PRMT R5, R6, 0x5410, R5 ;  /* 0x0000541006057816 */ /* 0x002fe40000000005 */
[----:B------:R-:W-:Y:S02]  /*25e0*/  LOP3.LUT R6, R3, 0xf0f0f0f0, RZ, 0xc0, !PT ;  /* 0xf0f0f0f003067812 */ /* 0x000fe400078ec0ff */
[----:B------:R-:W-:Y:S01]  /*25f0*/  LOP3.LUT R4, R4, 0xf0f0f0f0, RZ, 0xc0, !PT ;  /* 0xf0f0f0f004047812 */ /* 0x000fe200078ec0ff */
[C---:B------:R-:W-:Y:S01]  /*2600*/  IMAD.SHL.U32 R7, R5.reuse, 0x10, RZ ;  /* 0x0000001005077824 */ /* 0x040fe200078e00ff */
[----:B------:R-:W-:Y:S02]  /*2610*/  LOP3.LUT R8, R5, 0xf0f0f0f0, RZ, 0xc0, !PT ;  /* 0xf0f0f0f005087812 */ /* 0x000fe400078ec0ff */
[----:B------:R-:W-:Y:S02]  /*2620*/  PRMT R5, R6, 0xba98, R6 ;  /* 0x0000ba9806057816 */ /* 0x000fe40000000006 */
[----:B------:R-:W-:-:S02]  /*2630*/  LOP3.LUT R7, R7, 0xf0f0f0f0, RZ, 0xc0, !PT ;  /* 0xf0f0f0f007077812 */ /* 0x000fc400078ec0ff */
[----:B------:R-:W-:Y:S02]  /*2640*/  PRMT R3, R4, 0xba98, R4 ;  /* 0x0000ba9804037816 */ /* 0x000fe40000000004 */
[----:B------:R-:W-:Y:S02]  /*2650*/  PRMT R9, R8, 0xba98, R8 ;  /* 0x0000ba9808097816 */ /* 0x000fe40000000008 */
[----:B------:R-:W-:Y:S02]  /*2660*/  PRMT R0, R7, 0xba98, R7 ;  /* 0x0000ba9807007816 */ /* 0x000fe40000000007 */
[----:B------:R-:W-:Y:S02]  /*2670*/  LOP3.LUT R5, R5, 0xf0f0f0f0, RZ, 0xc0, !PT ;  /* 0xf0f0f0f005057812 */ /* 0x000fe400078ec0ff */
[----:B------:R-:W-:Y:S02]  /*2680*/  LOP3.LUT R3, R3, 0xf0f0f0f0, RZ, 0xc0, !PT ;  /* 0xf0f0f0f003037812 */ /* 0x000fe400078ec0ff */
[----:B------:R-:W-:-:S02]  /*2690*/  LOP3.LUT R9, R9, 0xf0f0f0f0, RZ, 0xc0, !PT ;  /* 0xf0f0f0f009097812 */ /* 0x000fc400078ec0ff */
[----:B------:R-:W-:Y:S02]  /*26a0*/  LOP3.LUT R0, R0, 0xf0f0f0f0, RZ, 0xc0, !PT ;  /* 0xf0f0f0f000007812 */ /* 0x000fe400078ec0ff */
[----:B------:R-:W-:Y:S02]  /*26b0*/  LEA.HI R6, R6, R5, RZ, 0x1c ;  /* 0x0000000506067211 */ /* 0x000fe400078fe0ff */
[----:B------:R-:W-:Y:S02]  /*26c0*/  LEA.HI R3, R4, R3, RZ, 0x1c ;  /* 0x0000000304037211 */ /* 0x000fe400078fe0ff */
[----:B------:R-:W-:Y:S02]  /*26d0*/  LEA.HI R9, R8, R9, RZ, 0x1c ;  /* 0x0000000908097211 */ /* 0x000fe400078fe0ff */
[----:B------:R-:W-:Y:S02]  /*26e0*/  LEA.HI R0, R7, R0, RZ, 0x1c ;  /* 0x0000000007007211 */ /* 0x000fe400078fe0ff */
[----:B------:R-:W-:-:S02]  /*26f0*/  PRMT R104, R3, 0x5140, R6 ;  /* 0x0000514003687816 */ /* 0x000fc40000000006 */
[----:B------:R-:W-:Y:S02]  /*2700*/  PRMT R105, R3, 0x7362, R6 ;  /* 0x0000736203697816 */ /* 0x000fe40000000006 */
[C-C-:B------:R-:W-:Y:S02]  /*2710*/  PRMT R106, R0.reuse, 0x5140, R9.reuse ;  /* 0x00005140006a7816 */ /* 0x140fe40000000009 */
[----:B------:R-:W-:Y:S02]  /*2720*/  PRMT R107, R0, 0x7362, R9 ;  /* 0x00007362006b7816 */ /* 0x000fe40000000009 */
[----:B------:R-:W0:Y:S02]  /*2730*/  LDC R0, c[0x0][0x28c] ;  /* 0x0000a300ff007b82 */ /* 0x000e240000000800 */
[----:B------:R-:W-:-:S06]  /*2740*/  WARPGROUP.ARRIVE ;  /* 0x00000000000079c5 */ /* 0x000fcc0000000000 */
[----:B------:R-:W-:Y:S01]  /*2750*/  IGMMA.64x128x32.S8.S8 R24, R104, gdesc[UR4], R24, gsb0 ;  /* 0x0360000468187df1 */ /* 0x000fe20008041018 */
[----:B0-----:R-:W-:Y:S02]  /*2760*/  ISETP.GE.AND P0, PT, R0, 0x81, PT ;  /* 0x000000810000780c */ /* 0x001fe40003f06270 */
[----:B------:R-:W-:-:S11]  /*2770*/  WARPGROUP.DEPBAR.LE gsb0, 0x0 ;  /* 0x00008000000079c5 */ /* 0x000fd60000010000 */
[----:B------:R-:W-:Y:S05]  /*2780*/  @!P0 BRA `(.L_x_30) ;  /* 0x0000000400488947 */ /* 0x000fea0003800000 */
[----:B------:R-:W-:-:S13]  /*2790*/  ISETP.NE.AND P6, PT, R117, 0x3, PT ;  /* 0x000000037500780c */ /* 0x000fda0003fc5270 */
[----:B------:R-:W-:Y:S05]  /*27a0*/  @!P6 BRA `(.L_x_31) ;  /* 0x000000000004e947 */ /* 0x000fea0003800000 */
[----:B------:R-:W-:Y:S01]  /*27b0*/  BPT.TRAP 0x1 ;  /* 0x000000040000795c */ /* 0x000fe20000300000 */
.L_x_31:
[----:B------:R-:W-:-:S13]  /*27c0*/  ISETP.NE.AND P0, PT, R109, RZ, PT ;  /* 0x000000ff6d00720c */ /* 0x000fda0003f05270 */
[----:B------:R-:W-:Y:S05]  /*27d0*/  @P0 BRA `(.L_x_32) ;  /* 0x0000000000280947 */ /* 0x000fea0003800000 */
[----:B------:R-:W-:-:S04]  /*27e0*/  UIADD3 UR4, UR36, 0x1, URZ ;  /* 0x0000000124047890 */ /* 0x000fc8000fffe03f */
[----:B------:R-:W-:-:S04]  /*27f0*/  UISETP.NE.AND UP0, UPT, UR4, 0xb, UPT ;  /* 0x0000000b0400788c */ /* 0x000fc8000bf05270 */
[----:B------:R-:W-:Y:S02]  /*2800*/  USEL UR5, URZ, 0x1, UP0 ;  /* 0x000000013f057887 */ /* 0x000fe40008000000 */
[----:B------:R-:W-:Y:S02]  /*2810*/  USEL UR4, UR4, URZ, UP0 ;  /* 0x0000003f04047287 */ /* 0x000fe40008000000 */
[----:B------:R-:W-:Y:S02]  /*2820*/  ULOP3.LUT UR5, UR37, UR5, URZ, 0x3c, !UPT ;  /* 0x0000000525057292 */ /* 0x000fe4000f8e3c3f */
[----:B------:R-:W-:-:S04]  /*2830*/  ULEA UR4, UR4, UR42, 0x3 ;  /* 0x0000002a04047291 */ /* 0x000fc8000f8e183f */
[----:B------:R-:W-:-:S05]  /*2840*/  IMAD.U32 R0, RZ, RZ, UR5 ;  /* 0x00000005ff007e24 */ /* 0x000fca000f8e00ff */
[----:B------:R-:W-:-:S04]  /*2850*/  SHF.L.U32 R0, R0, 0x1f, RZ ;  /* 0x0000001f00007819 */ /* 0x000fc800000006ff */
[----:B------:R-:W0:Y:S02]  /*2860*/  SYNCS.PHASECHK.TRANS64.TRYWAIT P0, [UR4], R0 ;  /* 0x00000000ff0075a7 */ /* 0x000e240008000144 */
[----:B0-----:R-:W-:Y:S05]  /*2870*/  @!P0 BRA `(.L_x_33) ;  /* 0x0000007000cc8947 */ /* 0x001fea0003800000 */
.L_x_32:
[----:B------:R-:W-:Y:S01]  /*2880*/  UIADD3 UR4, UR36, 0x1, URZ ;  /* 0x0000000124047890 */ /* 0x000fe2000fffe03f */
[----:B------:R-:W-:Y:S03]  /*2890*/  BSSY B6, `(.L_x_34) ;  /* 0x0000021000067945 */ /* 0x000fe60003800000 */
[----:B------:R-:W-:-:S04]  /*28a0*/  UISETP.NE.AND UP0, UPT, UR4, 0xb, UPT ;  /* 0x0000000b0400788c */ /* 0x000fc8000bf05270 */
[----:B------:R-:W-:-:S04]  /*28b0*/  USEL UR6, UR4, URZ, UP0 ;  /* 0x0000003f04067287 */ /* 0x000fc80008000000 */
[----:B------:R-:W-:-:S04]  /*28c0*/  USHF.L.U32 UR6, UR6, 0xd, URZ ;  /* 0x0000000d06067899 */ /* 0x000fc8000800063f */
[----:B------:R-:W-:Y:S02]  /*28d0*/  UIMAD.WIDE UR4, UR6, 0x4, URZ ;  /* 0x00000004060478a5 */ /* 0x000fe4000f8e023f */
[----:B------:R-:W-:Y:S02]  /*28e0*/  VIADD R92, R103, UR6 ;  /* 0x00000006675c7c36 */ /* 0x000fe40008000000 */
[----:B------:R-:W-:Y:S02]  /*28f0*/  USHF.R.U64 UR4, UR4, 0x3, UR5 ;  /* 0x0000000304047899 */ /* 0x000fe40008001205 */
[----:B------:R-:W-:-:S04]  /*2900*/  IMAD.WIDE R92, R92, 0x4, RZ ;  /* 0x000000045c5c7825 */ /* 0x000fc800078e02ff */
[----:B0-----:R-:W-:Y:S01]  /*2910*/  IMAD.U32 R3, RZ, RZ, UR4 ;  /* 0x00000004ff037e24 */ /* 0x001fe2000f8e00ff */
[----:B------:R-:W-:-:S04]  /*2920*/  LOP3.LUT P0, RZ, R92, 0x4, RZ, 0xc0, !PT ;  /* 0x000000045cff7812 */ /* 0x000fc8000780c0ff */
[----:B------:R-:W-:-:S05]  /*2930*/  IADD3 R0, R100, UR42, R3 ;  /* 0x0000002a64007c10 */ /* 0x000fca000fffe003 */
        /* <DEDUP_REMOVED lines=22> */
.L_x_35:
[----:B------:R-:W-:Y:S05]  /*2aa0*/  BSYNC B6 ;  /* 0x0000000000067941 */ /* 0x000fea0003800000 */
.L_x_34:
        /* <DEDUP_REMOVED lines=12> */
[----:B------:R2:W1:Y:S02]  /*2b70*/  LDS.U16 R4, [R0+0x8] ;  /* 0x0000080000047984 */ /* 0x0004640000000400 */
[----:B--23--:R-:W-:-:S04]  /*2b80*/  PRMT R0, R95, 0x5410, R104 ;  /* 0x000054105f007816 */ /* 0x00cfc80000000068 */
        /* <DEDUP_REMOVED lines=17> */
[----:B-1----:R-:W-:-:S07]  /*2ca0*/  PRMT R115, R4, 0x5410, R115 ;  /* 0x0000541004737816 */ /* 0x002fce0000000073 */
.L_x_30:
[----:B------:R-:W-:-:S13]  /*2cb0*/  ISETP.NE.AND P0, PT, RZ, UR41, PT ;  /* 0x00000029ff007c0c */ /* 0x000fda000bf05270 */
[----:B------:R-:W-:Y:S05]  /*2cc0*/  @!P0 BRA `(.L_x_36) ;  /* 0x0000001800a48947 */ /* 0x000fea0003800000 */
[----:B------:R-:W-:Y:S02]  /*2cd0*/  ULDC UR4, c[0x0][0x28c] ;  /* 0x0000a30000047ab9 */ /* 0x000fe40000000800 */
[----:B------:R-:W-:-:S06]  /*2ce0*/  UISETP.GT.AND UP0, UPT, UR4, 0x100, UPT ;  /* 0x000001000400788c */ /* 0x000fcc000bf04270 */
[----:B------:R-:W-:-:S05]  /*2cf0*/  PLOP3.LUT P0, PT, PT, PT, UP0, 0x80, 0x0 ;  /* 0x000000000000781c */ /* 0x000fca0003f0f008 */
[----:B------:R-:W-:Y:S02]  /*2d00*/  @!UP0 UIADD3 UR4, UR36, 0x1, URZ ;  /* 0x0000000124048890 */ /* 0x000fe4000fffe03f */
[----:B------:R-:W-:Y:S02]  /*2d10*/  @!UP0 UMOV UR47, UR36 ;  /* 0x00000024002f8c82 */ /* 0x000fe40008000000 */
[----:B------:R-:W-:-:S04]  /*2d20*/  @!UP0 UISETP.NE.AND UP1, UPT, UR4, 0xb, UPT ;  /* 0x0000000b0400888c */ /* 0x000fc8000bf25270 */
[----:B------:R-:W-:-:S04]  /*2d30*/  @!UP0 USEL UR4, UR4, URZ, UP1 ;  /* 0x0000003f04048287 */ /* 0x000fc80008800000 */
[----:B------:R-:W-:Y:S02]  /*2d40*/  @!UP0 USHF.L.U32 UR5, UR4, 0xd, URZ ;  /* 0x0000000d04058899 */ /* 0x000fe4000800063f */
[----:B------:R-:W-:-:S04]  /*2d50*/  @!P0 IMAD.U32 R113, RZ, RZ, UR4 ;  /* 0x00000004ff718e24 */ /* 0x000fc8000f8e00ff */
[----:B------:R-:W-:Y:S01]  /*2d60*/  @!P0 IMAD.U32 R105, RZ, RZ, UR5 ;  /* 0x00000005ff698e24 */ /* 0x000fe2000f8e00ff */
[----:B------:R-:W-:Y:S06]  /*2d70*/  @!P0 BRA `(.L_x_37) ;  /* 0x0000000c00e88947 */ /* 0x000fec0003800000 */
[----:B------:R-:W-:Y:S01]  /*2d80*/  UIADD3 UR4, UR36, 0x1, URZ ;  /* 0x0000000124047890 */ /* 0x000fe2000fffe03f */
[----:B------:R-:W-:Y:S01]  /*2d90*/  IMAD.U32 R109, RZ, RZ, UR41 ;  /* 0x00000029ff6d7e24 */ /* 0x000fe2000f8e00ff */
[----:B------:R-:W-:Y:S02]  /*2da0*/  UMOV UR47, UR36 ;  /* 0x00000024002f7c82 */ /* 0x000fe40008000000 */
[----:B------:R-:W-:-:S04]  /*2db0*/  UISETP.NE.AND UP0, UPT, UR4, 0xb, UPT ;  /* 0x0000000b0400788c */ /* 0x000fc8000bf05270 */
[----:B------:R-:W-:Y:S02]  /*2dc0*/  USEL UR5, URZ, 0x1, UP0 ;  /* 0x000000013f057887 */ /* 0x000fe40008000000 */
[----:B------:R-:W-:Y:S02]  /*2dd0*/  USEL UR4, UR4, URZ, UP0 ;  /* 0x0000003f04047287 */ /* 0x000fe40008000000 */
[----:B------:R-:W-:-:S04]  /*2de0*/  ULOP3.LUT UR5, UR37, UR5, URZ, 0x3c, !UPT ;  /* 0x0000000525057292 */ /* 0x000fc8000f8e3c3f */
[----:B------:R-:W-:Y:S02]  /*2df0*/  IMAD.U32 R119, RZ, RZ, UR4 ;  /* 0x00000004ff777e24 */ /* 0x000fe4000f8e00ff */
[----:B------:R-:W-:-:S07]  /*2e00*/  IMAD.U32 R112, RZ, RZ, UR5 ;  /* 0x00000005ff707e24 */ /* 0x000fce000f8e00ff */
.L_x_48:
[----:B------:R-:W-:Y:S01]  /*2e10*/  IMAD.MOV.U32 R111, RZ, RZ, 0x40000040 ;  /* 0x40000040ff6f7424 */ /* 0x000fe200078e00ff */
[----:B------:R-:W-:Y:S01]  /*2e20*/  LEA R110, R119, UR48, 0xa ;  /* 0x00000030776e7c11 */ /* 0x000fe2000f8e50ff */
[----:B------:R-:W-:Y:S05]  /*2e30*/  YIELD ;  /* 0x0000000000007946 */ /* 0x000fea0003800000 */
[----:B------:R-:W-:Y:S05]  /*2e40*/  WARPSYNC.ALL ;  /* 0x0000000000007948 */ /* 0x000fea0003800000 */
[----:B------:R-:W-:Y:S01]  /*2e50*/  R2UR UR6, R110 ;  /* 0x000000006e0672ca */ /* 0x000fe200000e0000 */
[----:B------:R-:W-:Y:S01]  /*2e60*/  WARPGROUP.ARRIVE ;  /* 0x00000000000079c5 */ /* 0x000fe20000000000 */
[----:B------:R-:W-:Y:S01]  /*2e70*/  R2UR UR7, R111 ;  /* 0x000000006f0772ca */ /* 0x000fe200000e0000 */
[----:B------:R-:W-:Y:S01]  /*2e80*/  VIADD R113, R119, 0x1 ;  /* 0x0000000177717836 */ /* 0x000fe20000000000 */
[----:B------:R-:W-:-:S04]  /*2e90*/  ISETP.NE.AND P1, PT, R117, 0x3, PT ;  /* 0x000000037500780c */ /* 0x000fc80003f25270 */
[----:B------:R-:W-:-:S04]  /*2ea0*/  ISETP.NE.AND P0, PT, R113, 0xb, PT ;  /* 0x0000000b7100780c */ /* 0x000fc80003f05270 */
[----:B------:R-:W-:Y:S02]  /*2eb0*/  SEL R3, RZ, 0x1, P0 ;  /* 0x00000001ff037807 */ /* 0x000fe40000000000 */
[----:B------:R-:W-:Y:S01]  /*2ec0*/  SEL R113, R113, RZ, P0 ;  /* 0x000000ff71717207 */ /* 0x000fe20000000000 */
[----:B------:R-:W-:Y:S01]  /*2ed0*/  IGMMA.64x128x32.S8.S8 R24, R92, gdesc[UR4], R24, gsb0 ;  /* 0x036000045c187df1 */ /* 0x000fe20008041018 */
[----:B------:R-:W-:Y:S02]  /*2ee0*/  LOP3.LUT R112, R112, R3, RZ, 0x3c, !PT ;  /* 0x0000000370707212 */ /* 0x000fe400078e3cff */
[----:B------:R-:W-:Y:S02]  /*2ef0*/  WARPGROUP.DEPBAR.LE gsb0, 0x0 ;  /* 0x00008000000079c5 */ /* 0x000fe40000010000 */
[----:B------:R-:W-:Y:S05]  /*2f00*/  @!P1 BRA `(.L_x_38) ;  /* 0x0000000000049947 */ /* 0x000fea0003800000 */
[----:B------:R-:W-:Y:S01]  /*2f10*/  BPT.TRAP 0x1 ;  /* 0x000000040000795c */ /* 0x000fe20000300000 */
.L_x_38:
[C---:B------:R-:W-:Y:S01]  /*2f20*/  LOP3.LUT R0, R114.reuse, 0xf0f0f0f0, RZ, 0xc0, !PT ;  /* 0xf0f0f0f072007812 */ /* 0x040fe200078ec0ff */
[C---:B------:R-:W-:Y:S01]  /*2f30*/  IMAD.SHL.U32 R5, R115.reuse, 0x10, RZ ;  /* 0x0000001073057824 */ /* 0x040fe200078e00ff */
[----:B------:R-:W-:Y:S01]  /*2f40*/  LOP3.LUT R115, R115, 0xf0f0f0f0, RZ, 0xc0, !PT ;  /* 0xf0f0f0f073737812 */ /* 0x000fe200078ec0ff */
[----:B------:R-:W-:Y:S01]  /*2f50*/  IMAD.SHL.U32 R114, R114, 0x10, RZ ;  /* 0x0000001072727824 */ /* 0x000fe200078e00ff */
[----:B------:R-:W-:Y:S01]  /*2f60*/  PRMT R3, R0, 0xba98, R0 ;  /* 0x0000ba9800037816 */ /* 0x000fe20000000000 */
[----:B------:R-:W-:Y:S01]  /*2f70*/  VIADD R6, R110, 0x2 ;  /* 0x000000026e067836 */ /* 0x000fe20000000000 */
[----:B------:R-:W-:Y:S01]  /*2f80*/  LOP3.LUT R5, R5, 0xf0f0f0f0, RZ, 0xc0, !PT ;  /* 0xf0f0f0f005057812 */ /* 0x000fe200078ec0ff */
[----:B------:R-:W-:Y:S01]  /*2f90*/  IMAD.MOV.U32 R7, RZ, RZ, 0x40000040 ;  /* 0x40000040ff077424 */ /* 0x000fe200078e00ff */
[----:B------:R-:W-:Y:S02]  /*2fa0*/  LOP3.LUT R3, R3, 0xf0f0f0f0, RZ, 0xc0, !PT ;  /* 0xf0f0f0f003037812 */ /* 0x000fe400078ec0ff */
[----:B------:R-:W-:-:S02]  /*2fb0*/  LOP3.LUT R114, R114, 0xf0f0f0f0, RZ, 0xc0, !PT ;  /* 0xf0f0f0f072727812 */ /* 0x000fc400078ec0ff */
[----:B------:R-:W-:Y:S02]  /*2fc0*/  R2UR UR6, R6 ;  /* 0x00000000060672ca */ /* 0x000fe400000e0000 */
[----:B------:R-:W-:Y:S02]  /*2fd0*/  R2UR UR7, R7 ;  /* 0x00000000070772ca */ /* 0x000fe400000e0000 */
[----:B------:R-:W-:Y:S02]  /*2fe0*/  LEA.HI R4, R0, R3, RZ, 0x1c ;  /* 0x0000000300047211 */ /* 0x000fe400078fe0ff */
[----:B------:R-:W-:Y:S02]  /*2ff0*/  PRMT R7, R115, 0xba98, R115 ;  /* 0x0000ba9873077816 */ /* 0x000fe40000000073 */
[----:B------:R-:W-:Y:S02]  /*3000*/  PRMT R6, R5, 0xba98, R5 ;  /* 0x0000ba9805067816 */ /* 0x000fe40000000005 */
[----:B------:R-:W-:-:S02]  /*3010*/  PRMT R3, R114, 0xba98, R114 ;  /* 0x0000ba9872037816 */ /* 0x000fc40000000072 */
[----:B------:R-:W-:Y:S02]  /*3020*/  LOP3.LUT R8, R7, 0xf0f0f0f0, RZ, 0xc0, !PT ;  /* 0xf0f0f0f007087812 */ /* 0x000fe400078ec0ff */
[----:B------:R-:W-:Y:S02]  /*3030*/  LOP3.LUT R6, R6, 0xf0f0f0f0, RZ, 0xc0, !PT ;  /* 0xf0f0f0f006067812 */ /* 0x000fe400078ec0ff */
[----:B------:R-:W-:Y:S02]  /*3040*/  LOP3.LUT R3, R3, 0xf0f0f0f0, RZ, 0xc0, !PT ;  /* 0xf0f0f0f003037812 */ /* 0x000fe400078ec0ff */
[----:B------:R-:W-:Y:S02]  /*3050*/  LEA.HI R107, R115, R8, RZ, 0x1c ;  /* 0x00000008736b7211 */ /* 0x000fe400078fe0ff */
[----:B------:R-:W-:Y:S02]  /*3060*/  LEA.HI R6, R5, R6, RZ, 0x1c ;  /* 0x0000000605067211 */ /* 0x000fe400078fe0ff */
[----:B------:R-:W-:-:S02]  /*3070*/  LEA.HI R3, R114, R3, RZ, 0x1c ;  /* 0x0000000372037211 */ /* 0x000fc400078fe0ff */
[----:B------:R-:W-:Y:S02]  /*3080*/  LEA R0, R113, UR42, 0x3 ;  /* 0x0000002a71007c11 */ /* 0x000fe4000f8e18ff */
[----:B------:R-:W-:Y:S02]  /*3090*/  SHF.L.U32 R7, R112, 0x1f, RZ ;  /* 0x0000001f70077819 */ /* 0x000fe400000006ff */
[C-C-:B------:R-:W-:Y:S02]  /*30a0*/  PRMT R106, R6.reuse, 0x5140, R107.reuse ;  /* 0x00005140066a7816 */ /* 0x140fe4000000006b */
[C-C-:B------:R-:W-:Y:S01]  /*30b0*/  PRMT R104, R3.reuse, 0x5140, R4.reuse ;  /* 0x0000514003687816 */ /* 0x140fe20000000004 */
[----:B------:R-:W0:Y:S01]  /*30c0*/  SYNCS.PHASECHK.TRANS64.TRYWAIT P0, [R0+URZ], R7 ;  /* 0x00000007000075a7 */ /* 0x000e22000800017f */
[----:B------:R-:W-:Y:S02]  /*30d0*/  PRMT R105, R3, 0x7362, R4 ;  /* 0x0000736203697816 */ /* 0x000fe40000000004 */
[----:B------:R-:W-:Y:S01]  /*30e0*/  PRMT R107, R6, 0x7362, R107 ;  /* 0x00007362066b7816 */ /* 0x000fe2000000006b */
[----:B------:R-:W-:-:S03]  /*30f0*/  IMAD R6, R119, 0x2000, R108 ;  /* 0x0000200077067824 */ /* 0x000fc600078e026c */
[----:B------:R-:W-:Y:S01]  /*3100*/  WARPGROUP.ARRIVE ;  /* 0x00000000000079c5 */ /* 0x000fe20000000000 */
[----:B------:R-:W-:-:S04]  /*3110*/  IMAD.WIDE R4, R6, 0x4, RZ ;  /* 0x0000000406047825 */ /* 0x000fc800078e02ff */
[----:B------:R-:W-:Y:S01]  /*3120*/  IMAD.IADD R92, R103, 0x1, R6 ;  /* 0x00000001675c7824 */ /* 0x000fe200078e0206 */
[----:B------:R-:W-:Y:S01]  /*3130*/  IGMMA.64x128x32.S8.S8 R24, R104, gdesc[UR4], R24, gsb0 ;  /* 0x0360000468187df1 */ /* 0x000fe20008041018 */
[----:B------:R-:W-:Y:S02]  /*3140*/  SHF.R.U64 R3, R4, 0x3, R5 ;  /* 0x0000000304037819 */ /* 0x000fe40000001205 */
[----:B------:R-:W-:Y:S02]  /*3150*/  IMAD.WIDE R92, R92, 0x4, RZ ;  /* 0x000000045c5c7825 */ /* 0x000fe400078e02ff */
[----:B------:R-:W-:Y:S02]  /*3160*/  IADD3 R3, R100, UR42, R3 ;  /* 0x0000002a64037c10 */ /* 0x000fe4000fffe003 */
[----:B0-----:R-:W-:Y:S02]  /*3170*/  P2R R114, PR, RZ, 0x1 ;  /* 0x00000001ff727803 */ /* 0x001fe40000000000 */
[----:B------:R-:W-:Y:S01]  /*3180*/  LOP3.LUT P0, RZ, R92, 0x4, RZ, 0xc0, !PT ;  /* 0x000000045cff7812 */ /* 0x000fe2000780c0ff */
[----:B------:R-:W-:-:S02]  /*3190*/  WARPGROUP.DEPBAR.LE gsb0, 0x0 ;  /* 0x00008000000079c5 */ /* 0x000fc40000010000 */
        /* <DEDUP_REMOVED lines=22> */
.L_x_39:
[----:B--23--:R-:W-:Y:S01]  /*3300*/  PRMT R3, R95, 0x5410, R104 ;  /* 0x000054105f037816 */ /* 0x00cfe20000000068 */
[----:B------:R-:W-:Y:S01]  /*3310*/  VIADD R6, R110, 0x4 ;  /* 0x000000046e067836 */ /* 0x000fe20000000000 */
[----:B------:R-:W-:Y:S05]  /*3320*/  WARPSYNC.ALL ;  /* 0x0000000000007948 */ /* 0x000fea0003800000 */
[----:B------:R-:W-:Y:S01]  /*3330*/  IMAD.SHL.U32 R0, R94, 0x10, RZ ;  /* 0x000000105e007824 */ /* 0x000fe200078e00ff */
[----:B------:R-:W-:Y:S01]  /*3340*/  R2UR UR6, R6 ;  /* 0x00000000060672ca */ /* 0x000fe200000e0000 */
[C---:B------:R-:W-:Y:S01]  /*3350*/  IMAD.SHL.U32 R5, R3.reuse, 0x10, RZ ;  /* 0x0000001003057824 */ /* 0x040fe200078e00ff */
[----:B------:R-:W-:Y:S01]  /*3360*/  LOP3.LUT R4, R94, 0xf0f0f0f0, RZ, 0xc0, !PT ;  /* 0xf0f0f0f05e047812 */ /* 0x000fe200078ec0ff */
[----:B------:R-:W-:Y:S01]  /*3370*/  IMAD.MOV.U32 R7, RZ, RZ, 0x40000040 ;  /* 0x40000040ff077424 */ /* 0x000fe200078e00ff */
[----:B------:R-:W-:Y:S01]  /*3380*/  LOP3.LUT R0, R0, 0xf0f0f0f0, RZ, 0xc0, !PT ;  /* 0xf0f0f0f000007812 */ /* 0x000fe200078ec0ff */
[----:B------:R-:W-:Y:S01]  /*3390*/  VIADD R110, R110, 0x6 ;  /* 0x000000066e6e7836 */ /* 0x000fe20000000000 */
[----:B------:R-:W-:Y:S01]  /*33a0*/  LOP3.LUT R8, R3, 0xf0f0f0f0, RZ, 0xc0, !PT ;  /* 0xf0f0f0f003087812 */ /* 0x000fe200078ec0ff */
[----:B------:R-:W-:Y:S01]  /*33b0*/  IMAD.MOV.U32 R111, RZ, RZ, 0x40000040 ;  /* 0x40000040ff6f7424 */ /* 0x000fe200078e00ff */
[----:B------:R-:W-:-:S02]  /*33c0*/  LOP3.LUT R6, R5, 0xf0f0f0f0, RZ, 0xc0, !PT ;  /* 0xf0f0f0f005067812 */ /* 0x000fc400078ec0ff */
[----:B------:R-:W-:Y:S02]  /*33d0*/  R2UR UR7, R7 ;  /* 0x00000000070772ca */ /* 0x000fe400000e0000 */
[----:B------:R-:W-:Y:S02]  /*33e0*/  PRMT R5, R4, 0xba98, R4 ;  /* 0x0000ba9804057816 */ /* 0x000fe40000000004 */
[----:B------:R-:W-:Y:S02]  /*33f0*/  PRMT R3, R0, 0xba98, R0 ;  /* 0x0000ba9800037816 */ /* 0x000fe40000000000 */
[----:B------:R-:W-:Y:S02]  /*3400*/  PRMT R9, R8, 0xba98, R8 ;  /* 0x0000ba9808097816 */ /* 0x000fe40000000008 */
[----:B------:R-:W-:Y:S02]  /*3410*/  PRMT R7, R6, 0xba98, R6 ;  /* 0x0000ba9806077816 */ /* 0x000fe40000000006 */
[----:B------:R-:W-:-:S02]  /*3420*/  LOP3.LUT R5, R5, 0xf0f0f0f0, RZ, 0xc0, !PT ;  /* 0xf0f0f0f005057812 */ /* 0x000fc400078ec0ff */
[----:B------:R-:W-:Y:S02]  /*3430*/  LOP3.LUT R3, R3, 0xf0f0f0f0, RZ, 0xc0, !PT ;  /* 0xf0f0f0f003037812 */ /* 0x000fe400078ec0ff */
[----:B------:R-:W-:Y:S02]  /*3440*/  LOP3.LUT R9, R9, 0xf0f0f0f0, RZ, 0xc0, !PT ;  /* 0xf0f0f0f009097812 */ /* 0x000fe400078ec0ff */
[----:B------:R-:W-:Y:S02]  /*3450*/  LOP3.LUT R7, R7, 0xf0f0f0f0, RZ, 0xc0, !PT ;  /* 0xf0f0f0f007077812 */ /* 0x000fe400078ec0ff */
[----:B------:R-:W-:Y:S02]  /*3460*/  LEA.HI R4, R4, R5, RZ, 0x1c ;  /* 0x0000000504047211 */ /* 0x000fe400078fe0ff */
[----:B------:R-:W-:Y:S02]  /*3470*/  LEA.HI R3, R0, R3, RZ, 0x1c ;  /* 0x0000000300037211 */ /* 0x000fe400078fe0ff */
[----:B------:R-:W-:-:S02]  /*3480*/  LEA.HI R8, R8, R9, RZ, 0x1c ;  /* 0x0000000908087211 */ /* 0x000fc400078fe0ff */
[----:B------:R-:W-:Y:S02]  /*3490*/  LEA.HI R7, R6, R7, RZ, 0x1c ;  /* 0x0000000706077211 */ /* 0x000fe400078fe0ff */
[C-C-:B------:R-:W-:Y:S02]  /*34a0*/  PRMT R104, R3.reuse, 0x5140, R4.reuse ;  /* 0x0000514003687816 */ /* 0x140fe40000000004 */
[----:B------:R-:W-:Y:S02]  /*34b0*/  PRMT R105, R3, 0x7362, R4 ;  /* 0x0000736203697816 */ /* 0x000fe40000000004 */
[C-C-:B------:R-:W-:Y:S02]  /*34c0*/  PRMT R106, R7.reuse, 0x5140, R8.reuse ;  /* 0x00005140076a7816 */ /* 0x140fe40000000008 */
[----:B------:R-:W-:Y:S02]  /*34d0*/  PRMT R107, R7, 0x7362, R8 ;  /* 0x00007362076b7816 */ /* 0x000fe40000000008 */
[----:B------:R-:W-:-:S02]  /*34e0*/  SHF.R.U64 R93, R92, 0x3, R93 ;  /* 0x000000035c5d7819 */ /* 0x000fc4000000125d */
[----:B------:R-:W-:Y:S01]  /*34f0*/  WARPGROUP.ARRIVE ;  /* 0x00000000000079c5 */ /* 0x000fe20000000000 */
[----:B------:R-:W-:Y:S02]  /*3500*/  ISETP.NE.AND P6, PT, R117, 0x3, PT ;  /* 0x000000037500780c */ /* 0x000fe40003fc5270 */
[----:B------:R-:W-:-:S03]  /*3510*/  IADD3 R0, R100, UR42, R93 ;  /* 0x0000002a64007c10 */ /* 0x000fc6000fffe05d */
[----:B------:R-:W-:Y:S01]  /*3520*/  IGMMA.64x128x32.S8.S8 R24, R104, gdesc[UR4], R24, gsb0 ;  /* 0x0360000468187df1 */ /* 0x000fe20008041018 */
[----:B------:R-:W-:Y:S02]  /*3530*/  R2UR UR6, R110 ;  /* 0x000000006e0672ca */ /* 0x000fe400000e0000 */
[----:B------:R-:W-:Y:S01]  /*3540*/  R2UR UR7, R111 ;  /* 0x000000006f0772ca */ /* 0x000fe200000e0000 */
        /* <DEDUP_REMOVED lines=28> */
[----:B------:R-:W-:-:S04]  /*3710*/  PRMT R107, R8, 0x7362, R9 ;  /* 0x00007362086b7816 */ /* 0x000fc80000000009 */
[----:B------:R-:W-:-:S06]  /*3720*/  WARPGROUP.ARRIVE ;  /* 0x00000000000079c5 */ /* 0x000fcc0000000000 */
[----:B------:R-:W-:Y:S03]  /*3730*/  IGMMA.64x128x32.S8.S8 R24, R104, gdesc[UR4], R24, gsb0 ;  /* 0x0360000468187df1 */ /* 0x000fe60008041018 */
[----:B------:R-:W-:Y:S02]  /*3740*/  WARPGROUP.DEPBAR.LE gsb0, 0x0 ;  /* 0x00008000000079c5 */ /* 0x000fe40000010000 */
[----:B------:R-:W-:Y:S05]  /*3750*/  @!P6 BRA `(.L_x_40) ;  /* 0x000000000004e947 */ /* 0x000fea0003800000 */
[----:B------:R-:W-:Y:S01]  /*3760*/  BPT.TRAP 0x1 ;  /* 0x000000040000795c */ /* 0x000fe20000300000 */
.L_x_40:
[----:B------:R-:W-:Y:S02]  /*3770*/  UISETP.GT.U32.AND UP0, UPT, UR38, 0x1, UPT ;  /* 0x000000012600788c */ /* 0x000fe4000bf04070 */
[----:B------:R-:W-:-:S04]  /*3780*/  ULEA UR4, UR47, UR42, 0x3 ;  /* 0x0000002a2f047291 */ /* 0x000fc8000f8e183f */
[----:B------:R-:W-:Y:S01]  /*3790*/  UIADD3 UR4, UR4, 0x58, URZ ;  /* 0x0000005804047890 */ /* 0x000fe2000fffe03f */
[----:B------:R-:W-:-:S03]  /*37a0*/  PLOP3.LUT P0, PT, PT, PT, UP0, 0x80, 0x0 ;  /* 0x000000000000781c */ /* 0x000fc60003f0f008 */
[----:B------:R-:W-:-:S09]  /*37b0*/  UPRMT UR4, URZ, 0x654, UR4 ;  /* 0x000006543f047896 */ /* 0x000fd20008000004 */
[----:B------:R-:W-:Y:S01]  /*37c0*/  SYNCS.ARRIVE.TRANS64.RED.A1T0 RZ, [UR4], RZ ;  /* 0x000000ffffff79a7 */ /* 0x000fe20008100404 */
[----:B------:R-:W-:Y:S05]  /*37d0*/  @P0 BRA `(.L_x_41) ;  /* 0x0000000000040947 */ /* 0x000fea0003800000 */
[----:B------:R-:W-:Y:S01]  /*37e0*/  BPT.TRAP 0x1 ;  /* 0x000000040000795c */ /* 0x000fe20000300000 */
.L_x_41:
[----:B------:R-:W-:-:S04]  /*37f0*/  UIADD3 UR47, UR47, 0x1, URZ ;  /* 0x000000012f2f7890 */ /* 0x000fc8000fffe03f */
[----:B------:R-:W-:-:S04]  /*3800*/  UISETP.NE.AND UP0, UPT, UR47, 0xb, UPT ;  /* 0x0000000b2f00788c */ /* 0x000fc8000bf05270 */
[----:B------:R-:W-:Y:S01]  /*3810*/  USEL UR47, UR47, URZ, UP0 ;  /* 0x0000003f2f2f7287 */ /* 0x000fe20008000000 */
[----:B------:R-:W-:Y:S11]  /*3820*/  @!P6 BRA `(.L_x_42) ;  /* 0x000000000004e947 */ /* 0x000ff60003800000 */
[----:B------:R-:W-:Y:S01]  /*3830*/  BPT.TRAP 0x1 ;  /* 0x000000040000795c */ /* 0x000fe20000300000 */
.L_x_42:
[----:B------:R-:W-:Y:S01]  /*3840*/  ISETP.NE.AND P0, PT, R114, RZ, PT ;  /* 0x000000ff7200720c */ /* 0x000fe20003f05270 */
[----:B------:R-:W-:Y:S01]  /*3850*/  IMAD.SHL.U32 R0, R113, 0x2000, RZ ;  /* 0x0000200071007824 */ /* 0x000fe200078e00ff */
[----:B------:R-:W-:Y:S03]  /*3860*/  BSSY B0, `(.L_x_43) ;  /* 0x000000c000007945 */ /* 0x000fe60003800000 */
[----:B------:R-:W-:-:S05]  /*3870*/  IMAD.WIDE R4, R0, 0x4, RZ ;  /* 0x0000000400047825 */ /* 0x000fca00078e02ff */
[----:B------:R-:W-:-:S04]  /*3880*/  SHF.R.U64 R3, R4, 0x3, R5 ;  /* 0x0000000304037819 */ /* 0x000fc80000001205 */
[----:B------:R-:W-:Y:S01]  /*3890*/  IADD3 R3, R100, UR42, R3 ;  /* 0x0000002a64037c10 */ /* 0x000fe2000fffe003 */
[----:B------:R-:W-:Y:S06]  /*38a0*/  @P0 BRA `(.L_x_44) ;  /* 0x00000000001c0947 */ /* 0x000fec0003800000 */
[----:B------:R-:W-:Y:S01]  /*38b0*/  VIADD R4, R119, 0x1 ;  /* 0x0000000177047836 */ /* 0x000fe20000000000 */
[----:B------:R-:W-:-:S04]  /*38c0*/  SHF.L.U32 R5, R112, 0x1f, RZ ;  /* 0x0000001f70057819 */ /* 0x000fc800000006ff */
[----:B------:R-:W-:-:S04]  /*38d0*/  ISETP.NE.AND P0, PT, R4, 0xb, PT ;  /* 0x0000000b0400780c */ /* 0x000fc80003f05270 */
[----:B------:R-:W-:-:S04]  /*38e0*/  SEL R4, R4, RZ, P0 ;  /* 0x000000ff04047207 */ /* 0x000fc80000000000 */
[----:B------:R-:W-:-:S04]  /*38f0*/  LEA R4, R4, UR42, 0x3 ;  /* 0x0000002a04047c11 */ /* 0x000fc8000f8e18ff */
[----:B------:R-:W0:Y:S02]  /*3900*/  SYNCS.PHASECHK.TRANS64.TRYWAIT P0, [R4+URZ], R5 ;  /* 0x00000005040075a7 */ /* 0x000e24000800017f */
[----:B0-----:R-:W-:Y:S05]  /*3910*/  @!P0 BRA `(.L_x_45) ;  /* 0x0000006000bc8947 */ /* 0x001fea0003800000 */
.L_x_44:
[----:B------:R-:W-:Y:S05]  /*3920*/  BSYNC B0 ;  /* 0x0000000000007941 */ /* 0x000fea0003800000 */
.L_x_43:
[----:B0-----:R-:W-:Y:S01]  /*3930*/  LDS.U16 R4, [R3+0x200] ;  /* 0x0002000003047984 */ /* 0x001fe20000000400 */
[--C-:B------:R-:W-:Y:S01]  /*3940*/  IMAD.IADD R92, R103, 0x1, R0.reuse ;  /* 0x00000001675c7824 */ /* 0x100fe200078e0200 */
[----:B------:R-:W-:Y:S01]  /*3950*/  BSSY B6, `(.L_x_46) ;  /* 0x0000019000067945 */ /* 0x000fe20003800000 */
[----:B------:R-:W-:Y:S01]  /*3960*/  IMAD.MOV.U32 R105, RZ, RZ, R0 ;  /* 0x000000ffff697224 */ /* 0x000fe200078e0000 */
[----:B------:R-:W0:Y:S01]  /*3970*/  LDS.U16 R5, [R3] ;  /* 0x0000000003057984 */ /* 0x000e220000000400 */
[----:B------:R-:W-:-:S03]  /*3980*/  IMAD.WIDE R92, R92, 0x4, RZ ;  /* 0x000000045c5c7825 */ /* 0x000fc600078e02ff */
[----:B------:R1:W2:Y:S01]  /*3990*/  LDS.U16 R95, [R3+0x8] ;  /* 0x00000800035f7984 */ /* 0x0002a20000000400 */
[----:B------:R-:W-:-:S03]  /*39a0*/  LOP3.LUT P0, RZ, R92, 0x4, RZ, 0xc0, !PT ;  /* 0x000000045cff7812 */ /* 0x000fc6000780c0ff */
[----:B------:R1:W3:Y:S01]  /*39b0*/  LDS.U16 R104, [R3+0x208] ;  /* 0x0002080003687984 */ /* 0x0002e20000000400 */
[----:B0-----:R-:W-:-:S09]  /*39c0*/  PRMT R94, R5, 0x5410, R4 ;  /* 0x00005410055e7816 */ /* 0x001fd20000000004 */
[----:B-1----:R-:W-:Y:S05]  /*39d0*/  @!P0 BRA `(.L_x_47) ;  /* 0x0000000000408947 */ /* 0x002fea0003800000 */
        /* <DEDUP_REMOVED lines=16> */
.L_x_47:
[----:B------:R-:W-:Y:S05]  /*3ae0*/  BSYNC B6 ;  /* 0x0000000000067941 */ /* 0x000fea0003800000 */
.L_x_46:
[----:B------:R-:W-:Y:S01]  /*3af0*/  SHF.R.U64 R93, R92, 0x3, R93 ;  /* 0x000000035c5d7819 */ /* 0x000fe2000000125d */
[C---:B------:R-:W-:Y:S01]  /*3b00*/  IMAD.SHL.U32 R5, R94.reuse, 0x10, RZ ;  /* 0x000000105e057824 */ /* 0x040fe200078e00ff */
[----:B------:R-:W-:Y:S01]  /*3b10*/  LOP3.LUT R7, R94, 0xf0f0f0f0, RZ, 0xc0, !PT ;  /* 0xf0f0f0f05e077812 */ /* 0x000fe200078ec0ff */
[----:B------:R-:W-:Y:S01]  /*3b20*/  IMAD.MOV.U32 R119, RZ, RZ, R113 ;  /* 0x000000ffff777224 */ /* 0x000fe200078e0071 */
[----:B------:R-:W-:Y:S02]  /*3b30*/  IADD3 R0, R100, UR42, R93 ;  /* 0x0000002a64007c10 */ /* 0x000fe4000fffe05d */
[----:B------:R-:W-:Y:S02]  /*3b40*/  LOP3.LUT R5, R5, 0xf0f0f0f0, RZ, 0xc0, !PT ;  /* 0xf0f0f0f005057812 */ /* 0x000fe400078ec0ff */
[----:B------:R-:W-:Y:S01]  /*3b50*/  ISETP.GT.AND P0, PT, R109, 0x2, PT ;  /* 0x000000026d00780c */ /* 0x000fe20003f04270 */
[----:B------:R-:W-:Y:S01]  /*3b60*/  LDS.U16 R114, [R0+0x200] ;  /* 0x0002000000727984 */ /* 0x000fe20000000400 */
[----:B------:R-:W-:Y:S01]  /*3b70*/  PRMT R8, R7, 0xba98, R7 ;  /* 0x0000ba9807087816 */ /* 0x000fe20000000007 */
[----:B------:R-:W-:-:S02]  /*3b80*/  VIADD R109, R109, 0xffffffff ;  /* 0xffffffff6d6d7836 */ /* 0x000fc40000000000 */
[----:B------:R-:W0:Y:S01]  /*3b90*/  LDS.U16 R3, [R0] ;  /* 0x0000000000037984 */ /* 0x000e220000000400 */
[----:B------:R-:W-:-:S03]  /*3ba0*/  LOP3.LUT R8, R8, 0xf0f0f0f0, RZ, 0xc0, !PT ;  /* 0xf0f0f0f008087812 */ /* 0x000fc600078ec0ff */
[----:B------:R-:W-:Y:S01]  /*3bb0*/  LDS.U16 R115, [R0+0x208] ;  /* 0x0002080000737984 */ /* 0x000fe20000000400 */
[----:B------:R-:W-:-:S03]  /*3bc0*/  LEA.HI R7, R7, R8, RZ, 0x1c ;  /* 0x0000000807077211 */ /* 0x000fc600078fe0ff */
        /* <DEDUP_REMOVED lines=19> */
[----:B-1----:R-:W-:Y:S01]  /*3d00*/  PRMT R115, R4, 0x5410, R115 ;  /* 0x0000541004737816 */ /* 0x002fe20000000073 */
[----:B------:R-:W-:Y:S06]  /*3d10*/  @P0 BRA `(.L_x_48) ;  /* 0xfffffff0003c0947 */ /* 0x000fec000383ffff */
.L_x_37:
[----:B------:R-:W-:Y:S01]  /*3d20*/  IMAD.MOV.U32 R111, RZ, RZ, 0x40000040 ;  /* 0x40000040ff6f7424 */ /* 0x000fe200078e00ff */
[----:B------:R-:W-:Y:S01]  /*3d30*/  LEA R110, R113, UR48, 0xa ;  /* 0x00000030716e7c11 */ /* 0x000fe2000f8e50ff */
[----:B------:R-:W-:Y:S05]  /*3d40*/  WARPSYNC.ALL ;  /* 0x0000000000007948 */ /* 0x000fea0003800000 */
[----:B------:R-:W-:Y:S01]  /*3d50*/  R2UR UR6, R110 ;  /* 0x000000006e0672ca */ /* 0x000fe200000e0000 */
[----:B------:R-:W-:Y:S01]  /*3d60*/  WARPGROUP.ARRIVE ;  /* 0x00000000000079c5 */ /* 0x000fe20000000000 */
[----:B------:R-:W-:Y:S01]  /*3d70*/  R2UR UR7, R111 ;  /* 0x000000006f0772ca */ /* 0x000fe200000e0000 */
[----:B------:R-:W-:-:S12]  /*3d80*/  IMAD.IADD R108, R108, 0x1, R105 ;  /* 0x000000016c6c7824 */ /* 0x000fd800078e0269 */
[----:B------:R-:W-:Y:S03]  /*3d90*/  IGMMA.64x128x32.S8.S8 R24, R92, gdesc[UR4], R24, gsb0 ;  /* 0x036000045c187df1 */ /* 0x000fe60008041018 */
[----:B------:R-:W-:Y:S02]  /*3da0*/  WARPGROUP.DEPBAR.LE gsb0, 0x0 ;  /* 0x00008000000079c5 */ /* 0x000fe40000010000 */
[----:B------:R-:W-:-:S03]  /*3db0*/  IMAD.WIDE R92, R108, 0x4, RZ ;  /* 0x000000046c5c7825 */ /* 0x000fc600078e02ff */
[----:B------:R-:W-:-:S13]  /*3dc0*/  LOP3.LUT P0, RZ, R92, 0x4, RZ, 0xc0, !PT ;  /* 0x000000045cff7812 */ /* 0x000fda000780c0ff */
        /* <DEDUP_REMOVED lines=17> */
.L_x_49:
[C---:B------:R-:W-:Y:S01]  /*3ee0*/  IMAD.SHL.U32 R0, R114.reuse, 0x10, RZ ;  /* 0x0000001072007824 */ /* 0x040fe200078e00ff */
[----:B------:R-:W-:Y:S01]  /*3ef0*/  LOP3.LUT R114, R114, 0xf0f0f0f0, RZ, 0xc0, !PT ;  /* 0xf0f0f0f072727812 */ /* 0x000fe200078ec0ff */
[C---:B------:R-:W-:Y:S01]  /*3f00*/  IMAD.SHL.U32 R3, R115.reuse, 0x10, RZ ;  /* 0x0000001073037824 */ /* 0x040fe200078e00ff */
[----:B------:R-:W-:Y:S01]  /*3f10*/  LOP3.LUT R115, R115, 0xf0f0f0f0, RZ, 0xc0, !PT ;  /* 0xf0f0f0f073737812 */ /* 0x000fe200078ec0ff */
[----:B------:R-:W-:Y:S01]  /*3f20*/  VIADD R4, R110, 0x2 ;  /* 0x000000026e047836 */ /* 0x000fe20000000000 */
[----:B------:R-:W-:Y:S01]  /*3f30*/  LOP3.LUT R0, R0, 0xf0f0f0f0, RZ, 0xc0, !PT ;  /* 0xf0f0f0f000007812 */ /* 0x000fe200078ec0ff */
[----:B------:R-:W-:Y:S05]  /*3f40*/  WARPSYNC.ALL ;  /* 0x0000000000007948 */ /* 0x000fea0003800000 */
[----:B------:R-:W-:Y:S01]  /*3f50*/  LOP3.LUT R6, R3, 0xf0f0f0f0, RZ, 0xc0, !PT ;  /* 0xf0f0f0f003067812 */ /* 0x000fe200078ec0ff */
[----:B------:R-:W-:Y:S01]  /*3f60*/  IMAD.MOV.U32 R5, RZ, RZ, 0x40000040 ;  /* 0x40000040ff057424 */ /* 0x000fe200078e00ff */
[----:B------:R-:W-:-:S02]  /*3f70*/  R2UR UR6, R4 ;  /* 0x00000000040672ca */ /* 0x000fc400000e0000 */
[----:B------:R-:W-:Y:S02]  /*3f80*/  PRMT R4, R114, 0xba98, R114 ;  /* 0x0000ba9872047816 */ /* 0x000fe40000000072 */
[----:B------:R-:W-:Y:S02]  /*3f90*/  PRMT R3, R0, 0xba98, R0 ;  /* 0x0000ba9800037816 */ /* 0x000fe40000000000 */
[----:B------:R-:W-:Y:S02]  /*3fa0*/  PRMT R8, R115, 0xba98, R115 ;  /* 0x0000ba9873087816 */ /* 0x000fe40000000073 */
[----:B------:R-:W-:Y:S02]  /*3fb0*/  PRMT R7, R6, 0xba98, R6 ;  /* 0x0000ba9806077816 */ /* 0x000fe40000000006 */
[----:B------:R-:W-:Y:S02]  /*3fc0*/  R2UR UR7, R5 ;  /* 0x00000000050772ca */ /* 0x000fe400000e0000 */
        /* <DEDUP_REMOVED lines=12> */
[----:B------:R-:W-:Y:S01]  /*4090*/  SHF.R.U64 R93, R92, 0x3, R93 ;  /* 0x000000035c5d7819 */ /* 0x000fe2000000125d */
[----:B------:R-:W-:Y:S01]  /*40a0*/  IMAD.IADD R92, R103, 0x1, R108 ;  /* 0x00000001675c7824 */ /* 0x000fe200078e026c */
[----:B------:R-:W-:-:S02]  /*40b0*/  WARPGROUP.ARRIVE ;  /* 0x00000000000079c5 */ /* 0x000fc40000000000 */
        /* <DEDUP_REMOVED lines=27> */
.L_x_50:
        /* <DEDUP_REMOVED lines=71> */
.L_x_51:
        /* <DEDUP_REMOVED lines=8> */
.L_x_36:
[----:B------:R-:W-:Y:S01]  /*4760*/  ISETP.NE.AND P0, PT, R117, 0x3, PT ;  /* 0x000000037500780c */ /* 0x000fe20003f05270 */
[----:B------:R0:W-:-:S12]  /*4770*/  SYNCS.ARRIVE.TRANS64.A1T0 RZ, [R97+UR44], RZ ;  /* 0x000000ff61ff79a7 */ /* 0x0001d8000810002c */
[----:B0-----:R-:W-:Y:S05]  /*4780*/  @!P0 BRA `(.L_x_52) ;  /* 0x0000000000048947 */ /* 0x001fea0003800000 */
[----:B------:R-:W-:Y:S01]  /*4790*/  BPT.TRAP 0x1 ;  /* 0x000000040000795c */ /* 0x000fe20000300000 */
.L_x_52:
[----:B------:R-:W-:Y:S02]  /*47a0*/  UIADD3 UR6, UR41, UR36, URZ ;  /* 0x0000002429067290 */ /* 0x000fe4000fffe03f */
[----:B------:R-:W-:Y:S02]  /*47b0*/  UISETP.GT.U32.AND UP0, UPT, UR38, 0x1, UPT ;  /* 0x000000012600788c */ /* 0x000fe4000bf04070 */
[----:B------:R-:W-:-:S04]  /*47c0*/  UIMAD.WIDE.U32 UR4, UR6, -0x45d1745d, URZ ;  /* 0xba2e8ba3060478a5 */ /* 0x000fc8000f8e003f */
[----:B------:R-:W-:Y:S01]  /*47d0*/  USHF.R.U32.HI UR4, URZ, 0x3, UR5 ;  /* 0x000000033f047899 */ /* 0x000fe20008011605 */
[----:B------:R-:W-:-:S03]  /*47e0*/  PLOP3.LUT P0, PT, PT, PT, UP0, 0x80, 0x0 ;  /* 0x000000000000781c */ /* 0x000fc60003f0f008 */
[----:B------:R-:W-:-:S04]  /*47f0*/  UIMAD UR6, UR4, -0xb, UR6 ;  /* 0xfffffff5040678a4 */ /* 0x000fc8000f8e0206 */
[----:B------:R-:W-:-:S04]  /*4800*/  ULEA UR6, UR6, UR42, 0x3 ;  /* 0x0000002a06067291 */ /* 0x000fc8000f8e183f */
[----:B------:R-:W-:-:S04]  /*4810*/  UIADD3 UR6, UR6, 0x58, URZ ;  /* 0x0000005806067890 */ /* 0x000fc8000fffe03f */
[----:B------:R-:W-:-:S09]  /*4820*/  UPRMT UR6, URZ, 0x654, UR6 ;  /* 0x000006543f067896 */ /* 0x000fd20008000006 */
[----:B------:R-:W-:Y:S01]  /*4830*/  SYNCS.ARRIVE.TRANS64.RED.A1T0 RZ, [UR6], RZ ;  /* 0x000000ffffff79a7 */ /* 0x000fe20008100406 */
[----:B------:R-:W-:Y:S05]  /*4840*/  @P0 BRA `(.L_x_53) ;  /* 0x0000000000040947 */ /* 0x000fea0003800000 */
[----:B------:R-:W-:Y:S01]  /*4850*/  BPT.TRAP 0x1 ;  /* 0x000000040000795c */ /* 0x000fe20000300000 */
.L_x_53:
[----:B------:R-:W-:Y:S01]  /*4860*/  SHF.L.U32 R3, R116, 0x1f, RZ ;  /* 0x0000001f74037819 */ /* 0x000fe200000006ff */
[----:B------:R-:W-:Y:S01]  /*4870*/  UIADD3 UR36, UR45, UR36, URZ ;  /* 0x000000242d247290 */ /* 0x000fe2000fffe03f */
[----:B------:R-:W0:Y:S01]  /*4880*/  LDC R7, c[0x0][0x288] ;  /* 0x0000a200ff077b82 */ /* 0x000e220000000800 */
[----:B------:R-:W-:Y:S01]  /*4890*/  UISETP.GE.U32.AND UP1, UPT, UR45, 0xb, UPT ;  /* 0x0000000b2d00788c */ /* 0x000fe2000bf26070 */
[----:B------:R-:W-:Y:S01]  /*48a0*/  IMAD.SHL.U32 R8, R96, 0x2, RZ ;  /* 0x0000000260087824 */ /* 0x000fe200078e00ff */
[----:B------:R-:W-:Y:S02]  /*48b0*/  UISETP.GT.U32.AND UP0, UPT, UR36, 0xa, UPT ;  /* 0x0000000a2400788c */ /* 0x000fe4000bf04070 */
[----:B------:R-:W-:Y:S02]  /*48c0*/  UIMAD.WIDE.U32 UR4, UR36, -0x45d1745d, URZ ;  /* 0xba2e8ba3240478a5 */ /* 0x000fe4000f8e003f */
[----:B------:R-:W-:Y:S01]  /*48d0*/  UISETP.LT.U32.AND UP0, UPT, UR45, 0xb, UP0 ;  /* 0x0000000b2d00788c */ /* 0x000fe20008701070 */
[----:B------:R-:W1:Y:S01]  /*48e0*/  SYNCS.PHASECHK.TRANS64.TRYWAIT P0, [R102+UR43+0x10], R3 ;  /* 0x00001003660075a7 */ /* 0x000e62000800016b */
[----:B------:R-:W-:Y:S01]  /*48f0*/  USHF.R.U32.HI UR4, URZ, 0x3, UR5 ;  /* 0x000000033f047899 */ /* 0x000fe20008011605 */
[----:B------:R-:W-:Y:S01]  /*4900*/  SHF.R.S32.HI R9, RZ, 0x1f, R8 ;  /* 0x0000001fff097819 */ /* 0x000fe20000011408 */
[----:B------:R-:W-:-:S02]  /*4910*/  USEL UR6, URZ, 0x1, !UP0 ;  /* 0x000000013f067887 */ /* 0x000fc4000c000000 */
[----:B------:R-:W-:Y:S02]  /*4920*/  UIMAD UR36, UR4, -0xb, UR36 ;  /* 0xfffffff5042478a4 */ /* 0x000fe4000f8e0224 */
[----:B------:R-:W-:-:S04]  /*4930*/  ULOP3.LUT UR37, UR37, UR6, URZ, 0x3c, !UPT ;  /* 0x0000000625257292 */ /* 0x000fc8000f8e3c3f */
[----:B------:R-:W-:Y:S01]  /*4940*/  @UP1 ULOP3.LUT UR37, UR37, 0x1, UR4, 0x78, !UPT ;  /* 0x0000000125251892 */ /* 0x000fe2000f8e7804 */
[----:B01----:R-:W-:Y:S11]  /*4950*/  @!P0 BRA `(.L_x_54) ;  /* 0x0000005000c08947 */ /* 0x003ff60003800000 */
.L_x_226:
[----:B0-----:R-:W-:Y:S01]  /*4960*/  IMAD.SHL.U32 R0, R22, 0x40, RZ ;  /* 0x0000004016007824 */ /* 0x001fe200078e00ff */
[----:B------:R-:W-:Y:S01]  /*4970*/  ULDC UR6, c[0x0][0x284] ;  /* 0x0000a10000067ab9 */ /* 0x000fe20000000800 */
[----:B------:R-:W-:Y:S01]  /*4980*/  IMAD.SHL.U32 R12, R19, 0x80, RZ ;  /* 0x00000080130c7824 */ /* 0x000fe200078e00ff */
[----:B------:R-:W-:Y:S01]  /*4990*/  SHF.R.S32.HI R19, RZ, 0x1f, R18 ;  /* 0x0000001fff137819 */ /* 0x000fe20000011412 */
[----:B------:R-:W-:Y:S01]  /*49a0*/  ULDC.64 UR4, c[0x0][0x7d0] ;  /* 0x0001f40000047ab9 */ /* 0x000fe20000000a00 */
[----:B------:R-:W-:Y:S01]  /*49b0*/  ISETP.GE.AND P0, PT, R0, UR6, PT ;  /* 0x0000000600007c0c */ /* 0x000fe2000bf06270 */
[----:B------:R-:W-:Y:S01]  /*49c0*/  IMAD.WIDE.U32 R4, R18, UR4, R8 ;  /* 0x0000000412047c25 */ /* 0x000fe2000f8e0008 */
[----:B------:R-:W-:Y:S02]  /*49d0*/  SHF.R.S32.HI R13, RZ, 0x1f, R12 ;  /* 0x0000001fff0d7819 */ /* 0x000fe4000001140c */
[C---:B------:R-:W-:Y:S01]  /*49e0*/  ISETP.GE.OR P0, PT, R12.reuse, R7, P0 ;  /* 0x000000070c00720c */ /* 0x040fe20000706670 */
[----:B------:R-:W-:Y:S01]  /*49f0*/  IMAD R3, R19, UR4, RZ ;  /* 0x0000000413037c24 */ /* 0x000fe2000f8e02ff */
[----:B------:R-:W-:-:S03]  /*4a00*/  IADD3 R4, P1, R12, R4, RZ ;  /* 0x000000040c047210 */ /* 0x000fc60007f3e0ff */
[----:B------:R-:W-:-:S05]  /*4a10*/  IMAD R3, R18, UR5, R3 ;  /* 0x0000000512037c24 */ /* 0x000fca000f8e0203 */
[----:B------:R-:W-:-:S03]  /*4a20*/  IADD3.X R5, R13, R5, R3, P1, !PT ;  /* 0x000000050d057210 */ /* 0x000fc60000ffe403 */
[----:B------:R-:W-:Y:S05]  /*4a30*/  @P0 BRA `(.L_x_55) ;  /* 0x0000003000b00947 */ /* 0x000fea0003800000 */
[----:B------:R-:W0:Y:S01]  /*4a40*/  LDC.64 R10, c[0x0][0x7c8] ;  /* 0x0001f200ff0a7b82 */ /* 0x000e220000000a00 */
[----:B------:R-:W-:Y:S01]  /*4a50*/  IMAD.WIDE R14, R22, 0x40, R90 ;  /* 0x00000040160e7825 */ /* 0x000fe200078e025a */
[----:B------:R-:W-:Y:S01]  /*4a60*/  ULDC.64 UR4, c[0x0][0x7c0] ;  /* 0x0001f00000047ab9 */ /* 0x000fe20000000a00 */
[----:B------:R-:W-:Y:S02]  /*4a70*/  BSSY B0, `(.L_x_55) ;  /* 0x0000328000007945 */ /* 0x000fe40003800000 */
[----:B------:R-:W-:Y:S02]  /*4a80*/  IMAD.IADD R22, R99, 0x1, -R0 ;  /* 0x0000000163167824 */ /* 0x000fe400078e0a00 */
[-C--:B0-----:R-:W-:Y:S02]  /*4a90*/  IMAD R3, R15, R10.reuse, RZ ;  /* 0x0000000a0f037224 */ /* 0x081fe400078e02ff */
[----:B------:R-:W-:-:S04]  /*4aa0*/  IMAD.WIDE.U32 R4, R14, R10, R4 ;  /* 0x0000000a0e047225 */ /* 0x000fc800078e0004 */
[----:B------:R-:W-:Y:S01]  /*4ab0*/  IMAD R3, R14, R11, R3 ;  /* 0x0000000b0e037224 */ /* 0x000fe200078e0203 */
[----:B------:R-:W-:-:S03]  /*4ac0*/  IADD3 R4, P0, R4, UR4, RZ ;  /* 0x0000000404047c10 */ /* 0x000fc6000ff1e0ff */
[----:B------:R-:W-:Y:S01]  /*4ad0*/  IMAD.IADD R3, R5, 0x1, R3 ;  /* 0x0000000105037824 */ /* 0x000fe200078e0203 */
[----:B------:R-:W-:-:S04]  /*4ae0*/  LEA R6, P1, R10, R4, 0x3 ;  /* 0x000000040a067211 */ /* 0x000fc800078218ff */
[----:B------:R-:W-:Y:S01]  /*4af0*/  IADD3.X R5, R3, UR5, RZ, P0, !PT ;  /* 0x0000000503057c10 */ /* 0x000fe200087fe4ff */
[----:B------:R-:W-:Y:S01]  /*4b00*/  IMAD R3, R96, -0x2, R7 ;  /* 0xfffffffe60037824 */ /* 0x000fe200078e0207 */
[----:B-----5:R-:W-:Y:S02]  /*4b10*/  ISETP.NE.AND P0, PT, R88, RZ, PT ;  /* 0x000000ff5800720c */ /* 0x020fe40003f05270 */
[----:B------:R-:W-:Y:S01]  /*4b20*/  LEA.HI.X R7, R10, R5, R11, 0x3, P1 ;  /* 0x000000050a077211 */ /* 0x000fe200008f1c0b */
[----:B------:R-:W-:-:S10]  /*4b30*/  IMAD.IADD R0, R3, 0x1, -R12 ;  /* 0x0000000103007824 */ /* 0x000fd400078e0a0c */
[----:B------:R-:W-:Y:S05]  /*4b40*/  @!P0 BRA `(.L_x_56) ;  /* 0x0000002400608947 */ /* 0x000fea0003800000 */
[----:B------:R-:W0:Y:S01]  /*4b50*/  LDC.64 R20, c[0x0][0x7b0] ;  /* 0x0001ec00ff147b82 */ /* 0x000e220000000a00 */
[----:B------:R-:W-:Y:S01]  /*4b60*/  ULDC.64 UR4, c[0x0][0x7b8] ;  /* 0x0001ee0000047ab9 */ /* 0x000fe20000000a00 */
[----:B------:R-:W-:Y:S01]  /*4b70*/  ISETP.GE.AND P1, PT, R22, 0x1, PT ;  /* 0x000000011600780c */ /* 0x000fe20003f26270 */
[----:B------:R-:W-:Y:S01]  /*4b80*/  IMAD.WIDE.U32 R8, R18, UR4, R8 ;  /* 0x0000000412087c25 */ /* 0x000fe2000f8e0008 */
[----:B------:R-:W-:Y:S02]  /*4b90*/  BSSY B1, `(.L_x_57) ;  /* 0x000000e000017945 */ /* 0x000fe40003800000 */
[----:B------:R-:W-:Y:S01]  /*4ba0*/  ISETP.LT.OR P5, PT, R0, 0x1, !P1 ;  /* 0x000000010000780c */ /* 0x000fe20004fa1670 */
[----:B------:R-:W-:Y:S01]  /*4bb0*/  IMAD R3, R19, UR4, RZ ;  /* 0x0000000413037c24 */ /* 0x000fe2000f8e02ff */
[----:B------:R-:W1:Y:S01]  /*4bc0*/  LDC.64 R92, c[0x0][0x7a8] ;  /* 0x0001ea00ff5c7b82 */ /* 0x000e620000000a00 */
[----:B------:R-:W-:Y:S02]  /*4bd0*/  IADD3 R12, P0, R12, R8, RZ ;  /* 0x000000080c0c7210 */ /* 0x000fe40007f1e0ff */
[----:B------:R-:W-:-:S05]  /*4be0*/  IMAD R3, R18, UR5, R3 ;  /* 0x0000000512037c24 */ /* 0x000fca000f8e0203 */
[----:B------:R-:W-:Y:S01]  /*4bf0*/  IADD3.X R13, R13, R9, R3, P0, !PT ;  /* 0x000000090d0d7210 */ /* 0x000fe200007fe403 */
[-C--:B0-----:R-:W-:Y:S02]  /*4c00*/  IMAD R3, R15, R20.reuse, RZ ;  /* 0x000000140f037224 */ /* 0x081fe400078e02ff */
[----:B------:R-:W-:-:S04]  /*4c10*/  IMAD.WIDE.U32 R8, R14, R20, R12 ;  /* 0x000000140e087225 */ /* 0x000fc800078e000c */
[----:B------:R-:W-:Y:S01]  /*4c20*/  IMAD R19, R14, R21, R3 ;  /* 0x000000150e137224 */ /* 0x000fe200078e0203 */
[----:B-1----:R-:W-:-:S04]  /*4c30*/  IADD3 R8, P0, R8, R92, RZ ;  /* 0x0000005c08087210 */ /* 0x002fc80007f1e0ff */
[----:B------:R-:W-:Y:S01]  /*4c40*/  IADD3.X R9, R93, R9, R19, P0, !PT ;  /* 0x000000095d097210 */ /* 0x000fe200007fe413 */
[----:B------:R-:W-:Y:S08]  /*4c50*/  @P5 BRA `(.L_x_58) ;  /* 0x0000000000045947 */ /* 0x000ff00003800000 */
[----:B------:R0:W5:Y:S02]  /*4c60*/  LDG.E.U8 R101, desc[UR52][R8.64] ;  /* 0x0000003408657981 */ /* 0x000164000c1e1100 */
.L_x_58:
[----:B------:R-:W-:Y:S05]  /*4c70*/  BSYNC B1 ;  /* 0x0000000000017941 */ /* 0x000fea0003800000 */
.L_x_57:
[----:B-----5:R-:W-:Y:S01]  /*4c80*/  LOP3.LUT R3, R101, 0xffff, RZ, 0xc0, !PT ;  /* 0x0000ffff65037812 */ /* 0x020fe200078ec0ff */
[C---:B------:R-:W-:Y:S01]  /*4c90*/  IMAD.SHL.U32 R10, R20.reuse, 0x8, RZ ;  /* 0x00000008140a7824 */ /* 0x040fe200078e00ff */
[----:B------:R-:W-:Y:S01]  /*4ca0*/  SHF.L.U64.HI R11, R20, 0x3, R21 ;  /* 0x00000003140b7819 */ /* 0x000fe20000010215 */
[----:B------:R-:W-:Y:S01]  /*4cb0*/  BSSY B1, `(.L_x_59) ;  /* 0x000000e000017945 */ /* 0x000fe20003800000 */
[----:B------:R-:W-:Y:S02]  /*4cc0*/  PRMT R3, R3, 0x8880, RZ ;  /* 0x0000888003037816 */ /* 0x000fe400000000ff */
[----:B------:R-:W-:Y:S01]  /*4cd0*/  ISETP.LT.OR P2, PT, R0, 0x2, !P1 ;  /* 0x000000020000780c */ /* 0x000fe20004f41670 */
[----:B------:R-:W-:Y:S01]  /*4ce0*/  IMAD.WIDE.U32 R10, R14, R20, R10 ;  /* 0x000000140e0a7225 */ /* 0x000fe200078e000a */
[----:B------:R-:W-:-:S03]  /*4cf0*/  ISETP.GE.AND P0, PT, R22, 0x9, PT ;  /* 0x000000091600780c */ /* 0x000fc60003f06270 */
[----:B------:R-:W-:Y:S01]  /*4d00*/  IMAD R14, R3, R88, RZ ;  /* 0x00000058030e7224 */ /* 0x000fe200078e02ff */
[----:B------:R-:W-:Y:S01]  /*4d10*/  IADD3 R10, P3, P4, R12, R92, R10 ;  /* 0x0000005c0c0a7210 */ /* 0x000fe20007c7e00a */
[----:B------:R-:W-:Y:S02]  /*4d20*/  IMAD.IADD R15, R19, 0x1, R11 ;  /* 0x00000001130f7824 */ /* 0x000fe400078e020b */
[----:B------:R-:W-:-:S05]  /*4d30*/  @!P5 IMAD R3, R24, R89, R14 ;  /* 0x000000591803d224 */ /* 0x000fca00078e020e */
[----:B------:R1:W-:Y:S01]  /*4d40*/  @!P5 STG.E.U8 desc[UR52][R4.64], R3 ;  /* 0x000000030400d986 */ /* 0x0003e2000c101134 */
[----:B------:R-:W-:Y:S05]  /*4d50*/  @P2 BRA `(.L_x_60) ;  /* 0x00000000000c2947 */ /* 0x000fea0003800000 */
[----:B------:R-:W1:Y:S02]  /*4d60*/  LDG.E.U8 R101, desc[UR52][R8.64+0x1] ;  /* 0x0000013408657981 */ /* 0x000e64000c1e1100 */
[----:B-1----:R-:W-:-:S05]  /*4d70*/  PRMT R3, R101, 0x8880, RZ ;  /* 0x0000888065037816 */ /* 0x002fca00000000ff */
[----:B------:R-:W-:-:S07]  /*4d80*/  IMAD R14, R3, R88, RZ ;  /* 0x00000058030e7224 */ /* 0x000fce00078e02ff */
.L_x_60:
[----:B------:R-:W-:Y:S05]  /*4d90*/  BSYNC B1 ;  /* 0x0000000000017941 */ /* 0x000fea0003800000 */
.L_x_59:
[C---:B------:R-:W-:Y:S01]  /*4da0*/  ISETP.LT.OR P5, PT, R0.reuse, 0x1, !P0 ;  /* 0x000000010000780c */ /* 0x040fe200047a1670 */
[----:B------:R-:W-:Y:S01]  /*4db0*/  @!P2 IMAD R25, R25, R89, R14 ;  /* 0x000000591919a224 */ /* 0x000fe200078e020e */
[----:B------:R-:W-:Y:S01]  /*4dc0*/  BSSY B1, `(.L_x_61) ;  /* 0x000000a000017945 */ /* 0x000fe20003800000 */
[----:B------:R-:W-:Y:S02]  /*4dd0*/  IADD3.X R11, R13, R93, R15, P3, P4 ;  /* 0x0000005d0d0b7210 */ /* 0x000fe40001fe840f */
[C---:B------:R-:W-:Y:S01]  /*4de0*/  ISETP.LT.OR P3, PT, R0.reuse, 0x2, !P0 ;  /* 0x000000020000780c */ /* 0x040fe20004761670 */
[----:B------:R2:W-:Y:S01]  /*4df0*/  @!P2 STG.E.U8 desc[UR52][R4.64+0x1], R25 ;  /* 0x000001190400a986 */ /* 0x0005e2000c101134 */
[C---:B------:R-:W-:Y:S02]  /*4e00*/  ISETP.LT.OR P4, PT, R0.reuse, 0x9, !P1 ;  /* 0x000000090000780c */ /* 0x040fe40004f81670 */
[----:B------:R-:W-:-:S04]  /*4e10*/  ISETP.LT.OR P2, PT, R0, 0xa, !P1 ;  /* 0x0000000a0000780c */ /* 0x000fc80004f41670 */
[----:B------:R-:W-:Y:S09]  /*4e20*/  @P5 BRA `(.L_x_62) ;  /* 0x00000000000c5947 */ /* 0x000ff20003800000 */
[----:B------:R-:W1:Y:S02]  /*4e30*/  LDG.E.U8 R101, desc[UR52][R10.64] ;  /* 0x000000340a657981 */ /* 0x000e64000c1e1100 */
[----:B-1----:R-:W-:-:S05]  /*4e40*/  PRMT R3, R101, 0x8880, RZ ;  /* 0x0000888065037816 */ /* 0x002fca00000000ff */
[----:B------:R-:W-:-:S07]  /*4e50*/  IMAD R14, R3, R88, RZ ;  /* 0x00000058030e7224 */ /* 0x000fce00078e02ff */
.L_x_62:
[----:B------:R-:W-:Y:S05]  /*4e60*/  BSYNC B1 ;  /* 0x0000000000017941 */ /* 0x000fea0003800000 */
.L_x_61:
[----:B-1----:R-:W-:Y:S01]  /*4e70*/  @!P5 IMAD R3, R26, R89, R14 ;  /* 0x000000591a03d224 */ /* 0x002fe200078e020e */
[----:B------:R-:W-:Y:S04]  /*4e80*/  BSSY B1, `(.L_x_63) ;  /* 0x0000006000017945 */ /* 0x000fe80003800000 */
[----:B------:R1:W-:Y:S01]  /*4e90*/  @!P5 STG.E.U8 desc[UR52][R6.64], R3 ;  /* 0x000000030600d986 */ /* 0x0003e2000c101134 */
[----:B------:R-:W-:Y:S05]  /*4ea0*/  @P3 BRA `(.L_x_64) ;  /* 0x00000000000c3947 */ /* 0x000fea0003800000 */
[----:B------:R-:W1:Y:S02]  /*4eb0*/  LDG.E.U8 R101, desc[UR52][R10.64+0x1] ;  /* 0x000001340a657981 */ /* 0x000e64000c1e1100 */
[----:B-1----:R-:W-:-:S05]  /*4ec0*/  PRMT R3, R101, 0x8880, RZ ;  /* 0x0000888065037816 */ /* 0x002fca00000000ff */
[----:B------:R-:W-:-:S07]  /*4ed0*/  IMAD R14, R3, R88, RZ ;  /* 0x00000058030e7224 */ /* 0x000fce00078e02ff */
.L_x_64:
[----:B------:R-:W-:Y:S05]  /*4ee0*/  BSYNC B1 ;  /* 0x0000000000017941 */ /* 0x000fea0003800000 */
.L_x_63:
[----:B------:R-:W-:Y:S01]  /*4ef0*/  @!P3 IMAD R27, R27, R89, R14 ;  /* 0x000000591b1bb224 */ /* 0x000fe200078e020e */
[----:B------:R-:W-:Y:S04]  /*4f00*/  BSSY B1, `(.L_x_65) ;  /* 0x0000006000017945 */ /* 0x000fe80003800000 */
[----:B------:R3:W-:Y:S01]  /*4f10*/  @!P3 STG.E.U8 desc[UR52][R6.64+0x1], R27 ;  /* 0x0000011b0600b986 */ /* 0x0007e2000c101134 */
[----:B------:R-:W-:Y:S05]  /*4f20*/  @P4 BRA `(.L_x_66) ;  /* 0x00000000000c4947 */ /* 0x000fea0003800000 */
[----:B------:R-:W1:Y:S02]  /*4f30*/  LDG.E.U8 R101, desc[UR52][R8.64+0x8] ;  /* 0x0000083408657981 */ /* 0x000e64000c1e1100 */
[----:B-1----:R-:W-:-:S05]  /*4f40*/  PRMT R3, R101, 0x8880, RZ ;  /* 0x0000888065037816 */ /* 0x002fca00000000ff */
[----:B------:R-:W-:-:S07]  /*4f50*/  IMAD R14, R3, R88, RZ ;  /* 0x00000058030e7224 */ /* 0x000fce00078e02ff */
.L_x_66:
[----:B------:R-:W-:Y:S05]  /*4f60*/  BSYNC B1 ;  /* 0x0000000000017941 */ /* 0x000fea0003800000 */
.L_x_65:
[----:B-1----:R-:W-:Y:S01]  /*4f70*/  @!P4 IMAD R3, R28, R89, R14 ;  /* 0x000000591c03c224 */ /* 0x002fe200078e020e */
[----:B------:R-:W-:Y:S04]  /*4f80*/  BSSY B1, `(.L_x_67) ;  /* 0x0000006000017945 */ /* 0x000fe80003800000 */
[----:B------:R1:W-:Y:S01]  /*4f90*/  @!P4 STG.E.U8 desc[UR52][R4.64+0x8], R3 ;  /* 0x000008030400c986 */ /* 0x0003e2000c101134 */
[----:B------:R-:W-:Y:S05]  /*4fa0*/  @P2 BRA `(.L_x_68) ;  /* 0x00000000000c2947 */ /* 0x000fea0003800000 */
[----:B------:R-:W1:Y:S02]  /*4fb0*/  LDG.E.U8 R101, desc[UR52][R8.64+0x9] ;  /* 0x0000093408657981 */ /* 0x000e64000c1e1100 */
[----:B-1----:R-:W-:-:S05]  /*4fc0*/  PRMT R3, R101, 0x8880, RZ ;  /* 0x0000888065037816 */ /* 0x002fca00000000ff */
[----:B------:R-:W-:-:S07]  /*4fd0*/  IMAD R14, R3, R88, RZ ;  /* 0x00000058030e7224 */ /* 0x000fce00078e02ff */
.L_x_68:
[----:B------:R-:W-:Y:S05]  /*4fe0*/  BSYNC B1 ;  /* 0x0000000000017941 */ /* 0x000fea0003800000 */
.L_x_67:
[C---:B------:R-:W-:Y:S01]  /*4ff0*/  ISETP.LT.OR P4, PT, R0.reuse, 0x9, !P0 ;  /* 0x000000090000780c */ /* 0x040fe20004781670 */
[----:B------:R-:W-:Y:S01]  /*5000*/  @!P2 IMAD R29, R29, R89, R14 ;  /* 0x000000591d1da224 */ /* 0x000fe200078e020e */
[----:B------:R-:W-:Y:S01]  /*5010*/  BSSY B1, `(.L_x_69) ;  /* 0x0000009000017945 */ /* 0x000fe20003800000 */
[C---:B------:R-:W-:Y:S02]  /*5020*/  ISETP.LT.OR P3, PT, R0.reuse, 0xa, !P0 ;  /* 0x0000000a0000780c */ /* 0x040fe40004761670 */
[C---:B------:R-:W-:Y:S01]  /*5030*/  ISETP.LT.OR P5, PT, R0.reuse, 0x11, !P1 ;  /* 0x000000110000780c */ /* 0x040fe20004fa1670 */
[----:B------:R4:W-:Y:S01]  /*5040*/  @!P2 STG.E.U8 desc[UR52][R4.64+0x9], R29 ;  /* 0x0000091d0400a986 */ /* 0x0009e2000c101134 */
[----:B------:R-:W-:-:S06]  /*5050*/  ISETP.LT.OR P2, PT, R0, 0x12, !P1 ;  /* 0x000000120000780c */ /* 0x000fcc0004f41670 */
[----:B------:R-:W-:Y:S07]  /*5060*/  @P4 BRA `(.L_x_70) ;  /* 0x00000000000c4947 */ /* 0x000fee0003800000 */
[----:B------:R-:W1:Y:S02]  /*5070*/  LDG.E.U8 R101, desc[UR52][R10.64+0x8] ;  /* 0x000008340a657981 */ /* 0x000e64000c1e1100 */
[----:B-1----:R-:W-:-:S05]  /*5080*/  PRMT R3, R101, 0x8880, RZ ;  /* 0x0000888065037816 */ /* 0x002fca00000000ff */
[----:B------:R-:W-:-:S07]  /*5090*/  IMAD R14, R3, R88, RZ ;  /* 0x00000058030e7224 */ /* 0x000fce00078e02ff */
.L_x_70:
[----:B------:R-:W-:Y:S05]  /*50a0*/  BSYNC B1 ;  /* 0x0000000000017941 */ /* 0x000fea0003800000 */
.L_x_69:
[----:B-1----:R-:W-:Y:S01]  /*50b0*/  @!P4 IMAD R3, R30, R89, R14 ;  /* 0x000000591e03c224 */ /* 0x002fe200078e020e */
[----:B------:R-:W-:Y:S04]  /*50c0*/  BSSY B1, `(.L_x_71) ;  /* 0x0000006000017945 */ /* 0x000fe80003800000 */
[----:B------:R1:W-:Y:S01]  /*50d0*/  @!P4 STG.E.U8 desc[UR52][R6.64+0x8], R3 ;  /* 0x000008030600c986 */ /* 0x0003e2000c101134 */
[----:B------:R-:W-:Y:S05]  /*50e0*/  @P3 BRA `(.L_x_72) ;  /* 0x00000000000c3947 */ /* 0x000fea0003800000 */
[----:B------:R-:W1:Y:S02]  /*50f0*/  LDG.E.U8 R101, desc[UR52][R10.64+0x9] ;  /* 0x000009340a657981 */ /* 0x000e64000c1e1100 */
[----:B-1----:R-:W-:-:S05]  /*5100*/  PRMT R3, R101, 0x8880, RZ ;  /* 0x0000888065037816 */ /* 0x002fca00000000ff */
[----:B------:R-:W-:-:S07]  /*5110*/  IMAD R14, R3, R88, RZ ;  /* 0x00000058030e7224 */ /* 0x000fce00078e02ff */
.L_x_72:
[----:B------:R-:W-:Y:S05]  /*5120*/  BSYNC B1 ;  /* 0x0000000000017941 */ /* 0x000fea0003800000 */
.L_x_71:
[----:B------:R-:W-:Y:S01]  /*5130*/  @!P3 IMAD R31, R31, R89, R14 ;  /* 0x000000591f1fb224 */ /* 0x000fe200078e020e */
[----:B------:R-:W-:Y:S04]  /*5140*/  BSSY B1, `(.L_x_73) ;  /* 0x0000006000017945 */ /* 0x000fe80003800000 */
[----:B------:R0:W-:Y:S01]  /*5150*/  @!P3 STG.E.U8 desc[UR52][R6.64+0x9], R31 ;  /* 0x0000091f0600b986 */ /* 0x0001e2000c101134 */
[----:B------:R-:W-:Y:S05]  /*5160*/  @P5 BRA `(.L_x_74) ;  /* 0x00000000000c5947 */ /* 0x000fea0003800000 */
[----:B------:R-:W1:Y:S02]  /*5170*/  LDG.E.U8 R101, desc[UR52][R8.64+0x10] ;  /* 0x0000103408657981 */ /* 0x000e64000c1e1100 */
[----:B-1----:R-:W-:-:S05]  /*5180*/  PRMT R3, R101, 0x8880, RZ ;  /* 0x0000888065037816 */ /* 0x002fca00000000ff */
[----:B------:R-:W-:-:S07]  /*5190*/  IMAD R14, R3, R88, RZ ;  /* 0x00000058030e7224 */ /* 0x000fce00078e02ff */
.L_x_74:
[----:B------:R-:W-:Y:S05]  /*51a0*/  BSYNC B1 ;  /* 0x0000000000017941 */ /* 0x000fea0003800000 */
.L_x_73:
[----:B-1----:R-:W-:Y:S01]  /*51b0*/  @!P5 IMAD R3, R32, R89, R14 ;  /* 0x000000592003d224 */ /* 0x002fe200078e020e */
[----:B------:R-:W-:Y:S04]  /*51c0*/  BSSY B1, `(.L_x_75) ;  /* 0x0000006000017945 */ /* 0x000fe80003800000 */
[----:B------:R1:W-:Y:S01]  /*51d0*/  @!P5 STG.E.U8 desc[UR52][R4.64+0x10], R3 ;  /* 0x000010030400d986 */ /* 0x0003e2000c101134 */
[----:B------:R-:W-:Y:S05]  /*51e0*/  @P2 BRA `(.L_x_76) ;  /* 0x00000000000c2947 */ /* 0x000fea0003800000 */
[----:B------:R-:W1:Y:S02]  /*51f0*/  LDG.E.U8 R101, desc[UR52][R8.64+0x11] ;  /* 0x0000113408657981 */ /* 0x000e64000c1e1100 */
[----:B-1----:R-:W-:-:S05]  /*5200*/  PRMT R3, R101, 0x8880, RZ ;  /* 0x0000888065037816 */ /* 0x002fca00000000ff */
[----:B------:R-:W-:-:S07]  /*5210*/  IMAD R14, R3, R88, RZ ;  /* 0x00000058030e7224 */ /* 0x000fce00078e02ff */
.L_x_76:
[----:B------:R-:W-:Y:S05]  /*5220*/  BSYNC B1 ;  /* 0x0000000000017941 */ /* 0x000fea0003800000 */
.L_x_75:
        /* <DEDUP_REMOVED lines=11> */
.L_x_78:
[----:B------:R-:W-:Y:S05]  /*52e0*/  BSYNC B1 ;  /* 0x0000000000017941 */ /* 0x000fea0003800000 */
.L_x_77:
[----:B-1----:R-:W-:Y:S01]  /*52f0*/  @!P4 IMAD R3, R34, R89, R14 ;  /* 0x000000592203c224 */ /* 0x002fe200078e020e */
[----:B------:R-:W-:Y:S04]  /*5300*/  BSSY B1, `(.L_x_79) ;  /* 0x0000006000017945 */ /* 0x000fe80003800000 */
[----:B------:R1:W-:Y:S01]  /*5310*/  @!P4 STG.E.U8 desc[UR52][R6.64+0x10], R3 ;  /* 0x000010030600c986 */ /* 0x0003e2000c101134 */
[----:B------:R-:W-:Y:S05]  /*5320*/  @P3 BRA `(.L_x_80) ;  /* 0x00000000000c3947 */ /* 0x000fea0003800000 */
[----:B------:R-:W1:Y:S02]  /*5330*/  LDG.E.U8 R101, desc[UR52][R10.64+0x11] ;  /* 0x000011340a657981 */ /* 0x000e64000c1e1100 */
[----:B-1----:R-:W-:-:S05]  /*5340*/  PRMT R3, R101, 0x8880, RZ ;  /* 0x0000888065037816 */ /* 0x002fca00000000ff */
[----:B------:R-:W-:-:S07]  /*5350*/  IMAD R14, R3, R88, RZ ;  /* 0x00000058030e7224 */ /* 0x000fce00078e02ff */
.L_x_80:
[----:B------:R-:W-:Y:S05]  /*5360*/  BSYNC B1 ;  /* 0x0000000000017941 */ /* 0x000fea0003800000 */
.L_x_79:
[----:B------:R-:W-:Y:S01]  /*5370*/  @!P3 IMAD R35, R35, R89, R14 ;  /* 0x000000592323b224 */ /* 0x000fe200078e020e */
[----:B------:R-:W-:Y:S04]  /*5380*/  BSSY B1, `(.L_x_81) ;  /* 0x0000006000017945 */ /* 0x000fe80003800000 */
[----:B------:R0:W-:Y:S01]  /*5390*/  @!P3 STG.E.U8 desc[UR52][R6.64+0x11], R35 ;  /* 0x000011230600b986 */ /* 0x0001e2000c101134 */
[----:B------:R-:W-:Y:S05]  /*53a0*/  @P5 BRA `(.L_x_82) ;  /* 0x00000000000c5947 */ /* 0x000fea0003800000 */
[----:B------:R-:W1:Y:S02]  /*53b0*/  LDG.E.U8 R101, desc[UR52][R8.64+0x18] ;  /* 0x0000183408657981 */ /* 0x000e64000c1e1100 */
[----:B-1----:R-:W-:-:S05]  /*53c0*/  PRMT R3, R101, 0x8880, RZ ;  /* 0x0000888065037816 */ /* 0x002fca00000000ff */
[----:B------:R-:W-:-:S07]  /*53d0*/  IMAD R14, R3, R88, RZ ;  /* 0x00000058030e7224 */ /* 0x000fce00078e02ff */
.L_x_82:
[----:B------:R-:W-:Y:S05]  /*53e0*/  BSYNC B1 ;  /* 0x0000000000017941 */ /* 0x000fea0003800000 */
.L_x_81:
[----:B-1----:R-:W-:Y:S01]  /*53f0*/  @!P5 IMAD R3, R36, R89, R14 ;  /* 0x000000592403d224 */ /* 0x002fe200078e020e */
[----:B------:R-:W-:Y:S04]  /*5400*/  BSSY B1, `(.L_x_83) ;  /* 0x0000006000017945 */ /* 0x000fe80003800000 */
[----:B------:R1:W-:Y:S01]  /*5410*/  @!P5 STG.E.U8 desc[UR52][R4.64+0x18], R3 ;  /* 0x000018030400d986 */ /* 0x0003e2000c101134 */
[----:B------:R-:W-:Y:S05]  /*5420*/  @P2 BRA `(.L_x_84) ;  /* 0x00000000000c2947 */ /* 0x000fea0003800000 */
[----:B------:R-:W1:Y:S02]  /*5430*/  LDG.E.U8 R101, desc[UR52][R8.64+0x19] ;  /* 0x0000193408657981 */ /* 0x000e64000c1e1100 */
[----:B-1----:R-:W-:-:S05]  /*5440*/  PRMT R3, R101, 0x8880, RZ ;  /* 0x0000888065037816 */ /* 0x002fca00000000ff */
[----:B------:R-:W-:-:S07]  /*5450*/  IMAD R14, R3, R88, RZ ;  /* 0x00000058030e7224 */ /* 0x000fce00078e02ff */
.L_x_84:
[----:B------:R-:W-:Y:S05]  /*5460*/  BSYNC B1 ;  /* 0x0000000000017941 */ /* 0x000fea0003800000 */
.L_x_83:
        /* <DEDUP_REMOVED lines=11> */
.L_x_86:
[----:B------:R-:W-:Y:S05]  /*5520*/  BSYNC B1 ;  /* 0x0000000000017941 */ /* 0x000fea0003800000 */
.L_x_85:
[----:B-1----:R-:W-:Y:S01]  /*5530*/  @!P4 IMAD R3, R38, R89, R14 ;  /* 0x000000592603c224 */ /* 0x002fe200078e020e */
[----:B------:R-:W-:Y:S04]  /*5540*/  BSSY B1, `(.L_x_87) ;  /* 0x0000006000017945 */ /* 0x000fe80003800000 */
[----:B------:R1:W-:Y:S01]  /*5550*/  @!P4 STG.E.U8 desc[UR52][R6.64+0x18], R3 ;  /* 0x000018030600c986 */ /* 0x0003e2000c101134 */
[----:B------:R-:W-:Y:S05]  /*5560*/  @P3 BRA `(.L_x_88) ;  /* 0x00000000000c3947 */ /* 0x000fea0003800000 */
[----:B------:R-:W1:Y:S02]  /*5570*/  LDG.E.U8 R101, desc[UR52][R10.64+0x19] ;  /* 0x000019340a657981 */ /* 0x000e64000c1e1100 */
[----:B-1----:R-:W-:-:S05]  /*5580*/  PRMT R3, R101, 0x8880, RZ ;  /* 0x0000888065037816 */ /* 0x002fca00000000ff */
[----:B------:R-:W-:-:S07]  /*5590*/  IMAD R14, R3, R88, RZ ;  /* 0x00000058030e7224 */ /* 0x000fce00078e02ff */
.L_x_88:
[----:B------:R-:W-:Y:S05]  /*55a0*/  BSYNC B1 ;  /* 0x0000000000017941 */ /* 0x000fea0003800000 */
.L_x_87:
[----:B------:R-:W-:Y:S01]  /*55b0*/  @!P3 IMAD R39, R39, R89, R14 ;  /* 0x000000592727b224 */ /* 0x000fe200078e020e */
[----:B------:R-:W-:Y:S04]  /*55c0*/  BSSY B1, `(.L_x_89) ;  /* 0x0000006000017945 */ /* 0x000fe80003800000 */
[----:B------:R0:W-:Y:S01]  /*55d0*/  @!P3 STG.E.U8 desc[UR52][R6.64+0x19], R39 ;  /* 0x000019270600b986 */ /* 0x0001e2000c101134 */
[----:B------:R-:W-:Y:S05]  /*55e0*/  @P5 BRA `(.L_x_90) ;  /* 0x00000000000c5947 */ /* 0x000fea0003800000 */
[----:B------:R-:W1:Y:S02]  /*55f0*/  LDG.E.U8 R101, desc[UR52][R8.64+0x20] ;  /* 0x0000203408657981 */ /* 0x000e64000c1e1100 */
[----:B-1----:R-:W-:-:S05]  /*5600*/  PRMT R3, R101, 0x8880, RZ ;  /* 0x0000888065037816 */ /* 0x002fca00000000ff */
[----:B------:R-:W-:-:S07]  /*5610*/  IMAD R14, R3, R88, RZ ;  /* 0x00000058030e7224 */ /* 0x000fce00078e02ff */
.L_x_90:
[----:B------:R-:W-:Y:S05]  /*5620*/  BSYNC B1 ;  /* 0x0000000000017941 */ /* 0x000fea0003800000 */
.L_x_89:
[----:B-1----:R-:W-:Y:S01]  /*5630*/  @!P5 IMAD R3, R40, R89, R14 ;  /* 0x000000592803d224 */ /* 0x002fe200078e020e */
[----:B------:R-:W-:Y:S04]  /*5640*/  BSSY B1, `(.L_x_91) ;  /* 0x0000006000017945 */ /* 0x000fe80003800000 */
[----:B------:R1:W-:Y:S01]  /*5650*/  @!P5 STG.E.U8 desc[UR52][R4.64+0x20], R3 ;  /* 0x000020030400d986 */ /* 0x0003e2000c101134 */
[----:B------:R-:W-:Y:S05]  /*5660*/  @P2 BRA `(.L_x_92) ;  /* 0x00000000000c2947 */ /* 0x000fea0003800000 */
[----:B------:R-:W1:Y:S02]  /*5670*/  LDG.E.U8 R101, desc[UR52][R8.64+0x21] ;  /* 0x0000213408657981 */ /* 0x000e64000c1e1100 */
[----:B-1----:R-:W-:-:S05]  /*5680*/  PRMT R3, R101, 0x8880, RZ ;  /* 0x0000888065037816 */ /* 0x002fca00000000ff */
[----:B------:R-:W-:-:S07]  /*5690*/  IMAD R14, R3, R88, RZ ;  /* 0x00000058030e7224 */ /* 0x000fce00078e02ff */
.L_x_92:
[----:B------:R-:W-:Y:S05]  /*56a0*/  BSYNC B1 ;  /* 0x0000000000017941 */ /* 0x000fea0003800000 */
.L_x_91:
        /* <DEDUP_REMOVED lines=11> */
.L_x_94:
[----:B------:R-:W-:Y:S05]  /*5760*/  BSYNC B1 ;  /* 0x0000000000017941 */ /* 0x000fea0003800000 */
.L_x_93:
[----:B-1----:R-:W-:Y:S01]  /*5770*/  @!P4 IMAD R3, R42, R89, R14 ;  /* 0x000000592a03c224 */ /* 0x002fe200078e020e */
[----:B------:R-:W-:Y:S04]  /*5780*/  BSSY B1, `(.L_x_95) ;  /* 0x0000006000017945 */ /* 0x000fe80003800000 */
[----:B------:R1:W-:Y:S01]  /*5790*/  @!P4 STG.E.U8 desc[UR52][R6.64+0x20], R3 ;  /* 0x000020030600c986 */ /* 0x0003e2000c101134 */
[----:B------:R-:W-:Y:S05]  /*57a0*/  @P3 BRA `(.L_x_96) ;  /* 0x00000000000c3947 */ /* 0x000fea0003800000 */
[----:B------:R-:W1:Y:S02]  /*57b0*/  LDG.E.U8 R101, desc[UR52][R10.64+0x21] ;  /* 0x000021340a657981 */ /* 0x000e64000c1e1100 */
[----:B-1----:R-:W-:-:S05]  /*57c0*/  PRMT R3, R101, 0x8880, RZ ;  /* 0x0000888065037816 */ /* 0x002fca00000000ff */
[----:B------:R-:W-:-:S07]  /*57d0*/  IMAD R14, R3, R88, RZ ;  /* 0x00000058030e7224 */ /* 0x000fce00078e02ff */
.L_x_96:
[----:B------:R-:W-:Y:S05]  /*57e0*/  BSYNC B1 ;  /* 0x0000000000017941 */ /* 0x000fea0003800000 */
.L_x_95:
[----:B------:R-:W-:Y:S01]  /*57f0*/  @!P3 IMAD R43, R43, R89, R14 ;  /* 0x000000592b2bb224 */ /* 0x000fe200078e020e */
[----:B------:R-:W-:Y:S04]  /*5800*/  BSSY B1, `(.L_x_97) ;  /* 0x0000006000017945 */ /* 0x000fe80003800000 */
[----:B------:R0:W-:Y:S01]  /*5810*/  @!P3 STG.E.U8 desc[UR52][R6.64+0x21], R43 ;  /* 0x0000212b0600b986 */ /* 0x0001e2000c101134 */
[----:B------:R-:W-:Y:S05]  /*5820*/  @P5 BRA `(.L_x_98) ;  /* 0x00000000000c5947 */ /* 0x000fea0003800000 */
[----:B------:R-:W1:Y:S02]  /*5830*/  LDG.E.U8 R101, desc[UR52][R8.64+0x28] ;  /* 0x0000283408657981 */ /* 0x000e64000c1e1100 */
[----:B-1----:R-:W-:-:S05]  /*5840*/  PRMT R3, R101, 0x8880, RZ ;  /* 0x0000888065037816 */ /* 0x002fca00000000ff */
[----:B------:R-:W-:-:S07]  /*5850*/  IMAD R14, R3, R88, RZ ;  /* 0x00000058030e7224 */ /* 0x000fce00078e02ff */
.L_x_98:
[----:B------:R-:W-:Y:S05]  /*5860*/  BSYNC B1 ;  /* 0x0000000000017941 */ /* 0x000fea0003800000 */
.L_x_97:
[----:B-1----:R-:W-:Y:S01]  /*5870*/  @!P5 IMAD R3, R44, R89, R14 ;  /* 0x000000592c03d224 */ /* 0x002fe200078e020e */
[----:B------:R-:W-:Y:S04]  /*5880*/  BSSY B1, `(.L_x_99) ;  /* 0x0000006000017945 */ /* 0x000fe80003800000 */
[----:B------:R1:W-:Y:S01]  /*5890*/  @!P5 STG.E.U8 desc[UR52][R4.64+0x28], R3 ;  /* 0x000028030400d986 */ /* 0x0003e2000c101134 */
[----:B------:R-:W-:Y:S05]  /*58a0*/  @P2 BRA `(.L_x_100) ;  /* 0x00000000000c2947 */ /* 0x000fea0003800000 */
[----:B------:R-:W1:Y:S02]  /*58b0*/  LDG.E.U8 R101, desc[UR52][R8.64+0x29] ;  /* 0x0000293408657981 */ /* 0x000e64000c1e1100 */
[----:B-1----:R-:W-:-:S05]  /*58c0*/  PRMT R3, R101, 0x8880, RZ ;  /* 0x0000888065037816 */ /* 0x002fca00000000ff */
[----:B------:R-:W-:-:S07]  /*58d0*/  IMAD R14, R3, R88, RZ ;  /* 0x00000058030e7224 */ /* 0x000fce00078e02ff */
.L_x_100:
[----:B------:R-:W-:Y:S05]  /*58e0*/  BSYNC B1 ;  /* 0x0000000000017941 */ /* 0x000fea0003800000 */
.L_x_99:
        /* <DEDUP_REMOVED lines=11> */
.L_x_102:
[----:B------:R-:W-:Y:S05]  /*59a0*/  BSYNC B1 ;  /* 0x0000000000017941 */ /* 0x000fea0003800000 */
.L_x_101:
[----:B-1----:R-:W-:Y:S01]  /*59b0*/  @!P4 IMAD R3, R46, R89, R14 ;  /* 0x000000592e03c224 */ /* 0x002fe200078e020e */
[----:B------:R-:W-:Y:S04]  /*59c0*/  BSSY B1, `(.L_x_103) ;  /* 0x0000006000017945 */ /* 0x000fe80003800000 */
[----:B------:R1:W-:Y:S01]  /*59d0*/  @!P4 STG.E.U8 desc[UR52][R6.64+0x28], R3 ;  /* 0x000028030600c986 */ /* 0x0003e2000c101134 */
[----:B------:R-:W-:Y:S05]  /*59e0*/  @P3 BRA `(.L_x_104) ;  /* 0x00000000000c3947 */ /* 0x000fea0003800000 */
[----:B------:R-:W1:Y:S02]  /*59f0*/  LDG.E.U8 R101, desc[UR52][R10.64+0x29] ;  /* 0x000029340a657981 */ /* 0x000e64000c1e1100 */
[----:B-1----:R-:W-:-:S05]  /*5a00*/  PRMT R3, R101, 0x8880, RZ ;  /* 0x0000888065037816 */ /* 0x002fca00000000ff */
[----:B------:R-:W-:-:S07]  /*5a10*/  IMAD R14, R3, R88, RZ ;  /* 0x00000058030e7224 */ /* 0x000fce00078e02ff */
.L_x_104:
[----:B------:R-:W-:Y:S05]  /*5a20*/  BSYNC B1 ;  /* 0x0000000000017941 */ /* 0x000fea0003800000 */
.L_x_103:
[----:B------:R-:W-:Y:S01]  /*5a30*/  @!P3 IMAD R47, R47, R89, R14 ;  /* 0x000000592f2fb224 */ /* 0x000fe200078e020e */
[----:B------:R-:W-:Y:S04]  /*5a40*/  BSSY B1, `(.L_x_105) ;  /* 0x0000006000017945 */ /* 0x000fe80003800000 */
[----:B------:R0:W-:Y:S01]  /*5a50*/  @!P3 STG.E.U8 desc[UR52][R6.64+0x29], R47 ;  /* 0x0000292f0600b986 */ /* 0x0001e2000c101134 */
[----:B------:R-:W-:Y:S05]  /*5a60*/  @P5 BRA `(.L_x_106) ;  /* 0x00000000000c5947 */ /* 0x000fea0003800000 */
[----:B------:R-:W1:Y:S02]  /*5a70*/  LDG.E.U8 R101, desc[UR52][R8.64+0x30] ;  /* 0x0000303408657981 */ /* 0x000e64000c1e1100 */
[----:B-1----:R-:W-:-:S05]  /*5a80*/  PRMT R3, R101, 0x8880, RZ ;  /* 0x0000888065037816 */ /* 0x002fca00000000ff */
[----:B------:R-:W-:-:S07]  /*5a90*/  IMAD R14, R3, R88, RZ ;  /* 0x00000058030e7224 */ /* 0x000fce00078e02ff */
.L_x_106:
[----:B------:R-:W-:Y:S05]  /*5aa0*/  BSYNC B1 ;  /* 0x0000000000017941 */ /* 0x000fea0003800000 */
.L_x_105:
[----:B-1----:R-:W-:Y:S01]  /*5ab0*/  @!P5 IMAD R3, R48, R89, R14 ;  /* 0x000000593003d224 */ /* 0x002fe200078e020e */
[----:B------:R-:W-:Y:S04]  /*5ac0*/  BSSY B1, `(.L_x_107) ;  /* 0x0000006000017945 */ /* 0x000fe80003800000 */
[----:B------:R1:W-:Y:S01]  /*5ad0*/  @!P5 STG.E.U8 desc[UR52][R4.64+0x30], R3 ;  /* 0x000030030400d986 */ /* 0x0003e2000c101134 */
[----:B------:R-:W-:Y:S05]  /*5ae0*/  @P2 BRA `(.L_x_108) ;  /* 0x00000000000c2947 */ /* 0x000fea0003800000 */
[----:B------:R-:W1:Y:S02]  /*5af0*/  LDG.E.U8 R101, desc[UR52][R8.64+0x31] ;  /* 0x0000313408657981 */ /* 0x000e64000c1e1100 */
[----:B-1----:R-:W-:-:S05]  /*5b00*/  PRMT R3, R101, 0x8880, RZ ;  /* 0x0000888065037816 */ /* 0x002fca00000000ff */
[----:B------:R-:W-:-:S07]  /*5b10*/  IMAD R14, R3, R88, RZ ;  /* 0x00000058030e7224 */ /* 0x000fce00078e02ff */
.L_x_108:
[----:B------:R-:W-:Y:S05]  /*5b20*/  BSYNC B1 ;  /* 0x0000000000017941 */ /* 0x000fea0003800000 */
.L_x_107:
        /* <DEDUP_REMOVED lines=11> */
.L_x_110:
[----:B------:R-:W-:Y:S05]  /*5be0*/  BSYNC B1 ;  /* 0x0000000000017941 */ /* 0x000fea0003800000 */
.L_x_109:
[----:B-1----:R-:W-:Y:S01]  /*5bf0*/  @!P4 IMAD R3, R50, R89, R14 ;  /* 0x000000593203c224 */ /* 0x002fe200078e020e */
[----:B------:R-:W-:Y:S04]  /*5c00*/  BSSY B1, `(.L_x_111) ;  /* 0x0000006000017945 */ /* 0x000fe80003800000 */
[----:B------:R1:W-:Y:S01]  /*5c10*/  @!P4 STG.E.U8 desc[UR52][R6.64+0x30], R3 ;  /* 0x000030030600c986 */ /* 0x0003e2000c101134 */
[----:B------:R-:W-:Y:S05]  /*5c20*/  @P3 BRA `(.L_x_112) ;  /* 0x00000000000c3947 */ /* 0x000fea0003800000 */
[----:B------:R-:W1:Y:S02]  /*5c30*/  LDG.E.U8 R101, desc[UR52][R10.64+0x31] ;  /* 0x000031340a657981 */ /* 0x000e64000c1e1100 */
[----:B-1----:R-:W-:-:S05]  /*5c40*/  PRMT R3, R101, 0x8880, RZ ;  /* 0x0000888065037816 */ /* 0x002fca00000000ff */
[----:B------:R-:W-:-:S07]  /*5c50*/  IMAD R14, R3, R88, RZ ;  /* 0x00000058030e7224 */ /* 0x000fce00078e02ff */
.L_x_112:
[----:B------:R-:W-:Y:S05]  /*5c60*/  BSYNC B1 ;  /* 0x0000000000017941 */ /* 0x000fea0003800000 */
.L_x_111:
[----:B------:R-:W-:Y:S01]  /*5c70*/  @!P3 IMAD R51, R51, R89, R14 ;  /* 0x000000593333b224 */ /* 0x000fe200078e020e */
[----:B------:R-:W-:Y:S04]  /*5c80*/  BSSY B1, `(.L_x_113) ;  /* 0x0000006000017945 */ /* 0x000fe80003800000 */
[----:B------:R0:W-:Y:S01]  /*5c90*/  @!P3 STG.E.U8 desc[UR52][R6.64+0x31], R51 ;  /* 0x000031330600b986 */ /* 0x0001e2000c101134 */
[----:B------:R-:W-:Y:S05]  /*5ca0*/  @P5 BRA `(.L_x_114) ;  /* 0x00000000000c5947 */ /* 0x000fea0003800000 */
[----:B------:R-:W1:Y:S02]  /*5cb0*/  LDG.E.U8 R101, desc[UR52][R8.64+0x38] ;  /* 0x0000383408657981 */ /* 0x000e64000c1e1100 */
[----:B-1----:R-:W-:-:S05]  /*5cc0*/  PRMT R3, R101, 0x8880, RZ ;  /* 0x0000888065037816 */ /* 0x002fca00000000ff */
[----:B------:R-:W-:-:S07]  /*5cd0*/  IMAD R14, R3, R88, RZ ;  /* 0x00000058030e7224 */ /* 0x000fce00078e02ff */
.L_x_114:
[----:B------:R-:W-:Y:S05]  /*5ce0*/  BSYNC B1 ;  /* 0x0000000000017941 */ /* 0x000fea0003800000 */
.L_x_113:
[----:B-1----:R-:W-:Y:S01]  /*5cf0*/  @!P5 IMAD R3, R52, R89, R14 ;  /* 0x000000593403d224 */ /* 0x002fe200078e020e */
[----:B------:R-:W-:Y:S04]  /*5d00*/  BSSY B1, `(.L_x_115) ;  /* 0x0000006000017945 */ /* 0x000fe80003800000 */
[----:B------:R1:W-:Y:S01]  /*5d10*/  @!P5 STG.E.U8 desc[UR52][R4.64+0x38], R3 ;  /* 0x000038030400d986 */ /* 0x0003e2000c101134 */
[----:B------:R-:W-:Y:S05]  /*5d20*/  @P2 BRA `(.L_x_116) ;  /* 0x00000000000c2947 */ /* 0x000fea0003800000 */
[----:B------:R-:W1:Y:S02]  /*5d30*/  LDG.E.U8 R101, desc[UR52][R8.64+0x39] ;  /* 0x0000393408657981 */ /* 0x000e64000c1e1100 */
[----:B-1----:R-:W-:-:S05]  /*5d40*/  PRMT R3, R101, 0x8880, RZ ;  /* 0x0000888065037816 */ /* 0x002fca00000000ff */
[----:B------:R-:W-:-:S07]  /*5d50*/  IMAD R14, R3, R88, RZ ;  /* 0x00000058030e7224 */ /* 0x000fce00078e02ff */
.L_x_116:
[----:B------:R-:W-:Y:S05]  /*5d60*/  BSYNC B1 ;  /* 0x0000000000017941 */ /* 0x000fea0003800000 */
.L_x_115:
        /* <DEDUP_REMOVED lines=11> */
.L_x_118:
[----:B------:R-:W-:Y:S05]  /*5e20*/  BSYNC B1 ;  /* 0x0000000000017941 */ /* 0x000fea0003800000 */
.L_x_117:
[----:B-1----:R-:W-:Y:S01]  /*5e30*/  @!P4 IMAD R3, R54, R89, R14 ;  /* 0x000000593603c224 */ /* 0x002fe200078e020e */
[----:B------:R-:W-:Y:S04]  /*5e40*/  BSSY B1, `(.L_x_119) ;  /* 0x0000006000017945 */ /* 0x000fe80003800000 */
[----:B------:R1:W-:Y:S01]  /*5e50*/  @!P4 STG.E.U8 desc[UR52][R6.64+0x38], R3 ;  /* 0x000038030600c986 */ /* 0x0003e2000c101134 */
[----:B------:R-:W-:Y:S05]  /*5e60*/  @P3 BRA `(.L_x_120) ;  /* 0x00000000000c3947 */ /* 0x000fea0003800000 */
[----:B------:R-:W1:Y:S02]  /*5e70*/  LDG.E.U8 R101, desc[UR52][R10.64+0x39] ;  /* 0x000039340a657981 */ /* 0x000e64000c1e1100 */
[----:B-1----:R-:W-:-:S05]  /*5e80*/  PRMT R3, R101, 0x8880, RZ ;  /* 0x0000888065037816 */ /* 0x002fca00000000ff */
[----:B------:R-:W-:-:S07]  /*5e90*/  IMAD R14, R3, R88, RZ ;  /* 0x00000058030e7224 */ /* 0x000fce00078e02ff */
.L_x_120:
[----:B------:R-:W-:Y:S05]  /*5ea0*/  BSYNC B1 ;  /* 0x0000000000017941 */ /* 0x000fea0003800000 */
.L_x_119:
[----:B------:R-:W-:Y:S01]  /*5eb0*/  @!P3 IMAD R55, R55, R89, R14 ;  /* 0x000000593737b224 */ /* 0x000fe200078e020e */
[----:B------:R-:W-:Y:S04]  /*5ec0*/  BSSY B1, `(.L_x_121) ;  /* 0x0000006000017945 */ /* 0x000fe80003800000 */
[----:B------:R0:W-:Y:S01]  /*5ed0*/  @!P3 STG.E.U8 desc[UR52][R6.64+0x39], R55 ;  /* 0x000039370600b986 */ /* 0x0001e2000c101134 */
[----:B------:R-:W-:Y:S05]  /*5ee0*/  @P5 BRA `(.L_x_122) ;  /* 0x00000000000c5947 */ /* 0x000fea0003800000 */
[----:B------:R-:W1:Y:S02]  /*5ef0*/  LDG.E.U8 R101, desc[UR52][R8.64+0x40] ;  /* 0x0000403408657981 */ /* 0x000e64000c1e1100 */
[----:B-1----:R-:W-:-:S05]  /*5f00*/  PRMT R3, R101, 0x8880, RZ ;  /* 0x0000888065037816 */ /* 0x002fca00000000ff */
[----:B------:R-:W-:-:S07]  /*5f10*/  IMAD R14, R3, R88, RZ ;  /* 0x00000058030e7224 */ /* 0x000fce00078e02ff */
.L_x_122:
[----:B------:R-:W-:Y:S05]  /*5f20*/  BSYNC B1 ;  /* 0x0000000000017941 */ /* 0x000fea0003800000 */
.L_x_121:
[----:B-1----:R-:W-:Y:S01]  /*5f30*/  @!P5 IMAD R3, R56, R89, R14 ;  /* 0x000000593803d224 */ /* 0x002fe200078e020e */
[----:B------:R-:W-:Y:S04]  /*5f40*/  BSSY B1, `(.L_x_123) ;  /* 0x0000006000017945 */ /* 0x000fe80003800000 */
[----:B------:R1:W-:Y:S01]  /*5f50*/  @!P5 STG.E.U8 desc[UR52][R4.64+0x40], R3 ;  /* 0x000040030400d986 */ /* 0x0003e2000c101134 */
[----:B------:R-:W-:Y:S05]  /*5f60*/  @P2 BRA `(.L_x_124) ;  /* 0x00000000000c2947 */ /* 0x000fea0003800000 */
[----:B------:R-:W1:Y:S02]  /*5f70*/  LDG.E.U8 R101, desc[UR52][R8.64+0x41] ;  /* 0x0000413408657981 */ /* 0x000e64000c1e1100 */
[----:B-1----:R-:W-:-:S05]  /*5f80*/  PRMT R3, R101, 0x8880, RZ ;  /* 0x0000888065037816 */ /* 0x002fca00000000ff */
[----:B------:R-:W-:-:S07]  /*5f90*/  IMAD R14, R3, R88, RZ ;  /* 0x00000058030e7224 */ /* 0x000fce00078e02ff */
.L_x_124:
[----:B------:R-:W-:Y:S05]  /*5fa0*/  BSYNC B1 ;  /* 0x0000000000017941 */ /* 0x000fea0003800000 */
.L_x_123:
        /* <DEDUP_REMOVED lines=11> */
.L_x_126:
[----:B------:R-:W-:Y:S05]  /*6060*/  BSYNC B1 ;  /* 0x0000000000017941 */ /* 0x000fea0003800000 */
.L_x_125:
[----:B-1----:R-:W-:Y:S01]  /*6070*/  @!P4 IMAD R3, R58, R89, R14 ;  /* 0x000000593a03c224 */ /* 0x002fe200078e020e */
[----:B------:R-:W-:Y:S04]  /*6080*/  BSSY B1, `(.L_x_127) ;  /* 0x0000006000017945 */ /* 0x000fe80003800000 */
[----:B------:R1:W-:Y:S01]  /*6090*/  @!P4 STG.E.U8 desc[UR52][R6.64+0x40], R3 ;  /* 0x000040030600c986 */ /* 0x0003e2000c101134 */
[----:B------:R-:W-:Y:S05]  /*60a0*/  @P3 BRA `(.L_x_128) ;  /* 0x00000000000c3947 */ /* 0x000fea0003800000 */
[----:B------:R-:W1:Y:S02]  /*60b0*/  LDG.E.U8 R101, desc[UR52][R10.64+0x41] ;  /* 0x000041340a657981 */ /* 0x000e64000c1e1100 */
[----:B-1----:R-:W-:-:S05]  /*60c0*/  PRMT R3, R101, 0x8880, RZ ;  /* 0x0000888065037816 */ /* 0x002fca00000000ff */
[----:B------:R-:W-:-:S07]  /*60d0*/  IMAD R14, R3, R88, RZ ;  /* 0x00000058030e7224 */ /* 0x000fce00078e02ff */
.L_x_128:
[----:B------:R-:W-:Y:S05]  /*60e0*/  BSYNC B1 ;  /* 0x0000000000017941 */ /* 0x000fea0003800000 */
.L_x_127:
[----:B------:R-:W-:Y:S01]  /*60f0*/  @!P3 IMAD R59, R59, R89, R14 ;  /* 0x000000593b3bb224 */ /* 0x000fe200078e020e */
[----:B------:R-:W-:Y:S04]  /*6100*/  BSSY B1, `(.L_x_129) ;  /* 0x0000006000017945 */ /* 0x000fe80003800000 */
[----:B------:R0:W-:Y:S01]  /*6110*/  @!P3 STG.E.U8 desc[UR52][R6.64+0x41], R59 ;  /* 0x0000413b0600b986 */ /* 0x0001e2000c101134 */
[----:B------:R-:W-:Y:S05]  /*6120*/  @P5 BRA `(.L_x_130) ;  /* 0x00000000000c5947 */ /* 0x000fea0003800000 */
[----:B------:R-:W1:Y:S02]  /*6130*/  LDG.E.U8 R101, desc[UR52][R8.64+0x48] ;  /* 0x0000483408657981 */ /* 0x000e64000c1e1100 */
[----:B-1----:R-:W-:-:S05]  /*6140*/  PRMT R3, R101, 0x8880, RZ ;  /* 0x0000888065037816 */ /* 0x002fca00000000ff */
[----:B------:R-:W-:-:S07]  /*6150*/  IMAD R14, R3, R88, RZ ;  /* 0x00000058030e7224 */ /* 0x000fce00078e02ff */
.L_x_130:
[----:B------:R-:W-:Y:S05]  /*6160*/  BSYNC B1 ;  /* 0x0000000000017941 */ /* 0x000fea0003800000 */
.L_x_129:
[----:B-1----:R-:W-:Y:S01]  /*6170*/  @!P5 IMAD R3, R60, R89, R14 ;  /* 0x000000593c03d224 */ /* 0x002fe200078e020e */
[----:B------:R-:W-:Y:S04]  /*6180*/  BSSY B1, `(.L_x_131) ;  /* 0x0000006000017945 */ /* 0x000fe80003800000 */
[----:B------:R1:W-:Y:S01]  /*6190*/  @!P5 STG.E.U8 desc[UR52][R4.64+0x48], R3 ;  /* 0x000048030400d986 */ /* 0x0003e2000c101134 */
[----:B------:R-:W-:Y:S05]  /*61a0*/  @P2 BRA `(.L_x_132) ;  /* 0x00000000000c2947 */ /* 0x000fea0003800000 */
[----:B------:R-:W1:Y:S02]  /*61b0*/  LDG.E.U8 R101, desc[UR52][R8.64+0x49] ;  /* 0x0000493408657981 */ /* 0x000e64000c1e1100 */
[----:B-1----:R-:W-:-:S05]  /*61c0*/  PRMT R3, R101, 0x8880, RZ ;  /* 0x0000888065037816 */ /* 0x002fca00000000ff */
[----:B------:R-:W-:-:S07]  /*61d0*/  IMAD R14, R3, R88, RZ ;  /* 0x00000058030e7224 */ /* 0x000fce00078e02ff */
.L_x_132:
[----:B------:R-:W-:Y:S05]  /*61e0*/  BSYNC B1 ;  /* 0x0000000000017941 */ /* 0x000fea0003800000 */
.L_x_131:
        /* <DEDUP_REMOVED lines=11> */
.L_x_134:
[----:B------:R-:W-:Y:S05]  /*62a0*/  BSYNC B1 ;  /* 0x0000000000017941 */ /* 0x000fea0003800000 */
.L_x_133:
[----:B-1----:R-:W-:Y:S01]  /*62b0*/  @!P4 IMAD R3, R62, R89, R14 ;  /* 0x000000593e03c224 */ /* 0x002fe200078e020e */
[----:B------:R-:W-:Y:S04]  /*62c0*/  BSSY B1, `(.L_x_135) ;  /* 0x0000006000017945 */ /* 0x000fe80003800000 */
[----:B------:R1:W-:Y:S01]  /*62d0*/  @!P4 STG.E.U8 desc[UR52][R6.64+0x48], R3 ;  /* 0x000048030600c986 */ /* 0x0003e2000c101134 */
[----:B------:R-:W-:Y:S05]  /*62e0*/  @P3 BRA `(.L_x_136) ;  /* 0x00000000000c3947 */ /* 0x000fea0003800000 */
[----:B------:R-:W1:Y:S02]  /*62f0*/  LDG.E.U8 R101, desc[UR52][R10.64+0x49] ;  /* 0x000049340a657981 */ /* 0x000e64000c1e1100 */
[----:B-1----:R-:W-:-:S05]  /*6300*/  PRMT R3, R101, 0x8880, RZ ;  /* 0x0000888065037816 */ /* 0x002fca00000000ff */
[----:B------:R-:W-:-:S07]  /*6310*/  IMAD R14, R3, R88, RZ ;  /* 0x00000058030e7224 */ /* 0x000fce00078e02ff */
.L_x_136:
[----:B------:R-:W-:Y:S05]  /*6320*/  BSYNC B1 ;  /* 0x0000000000017941 */ /* 0x000fea0003800000 */
.L_x_135:
[----:B------:R-:W-:Y:S01]  /*6330*/  @!P3 IMAD R63, R63, R89, R14 ;  /* 0x000000593f3fb224 */ /* 0x000fe200078e020e */
[----:B------:R-:W-:Y:S04]  /*6340*/  BSSY B1, `(.L_x_137) ;  /* 0x0000006000017945 */ /* 0x000fe80003800000 */
[----:B------:R0:W-:Y:S01]  /*6350*/  @!P3 STG.E.U8 desc[UR52][R6.64+0x49], R63 ;  /* 0x0000493f0600b986 */ /* 0x0001e2000c101134 */
[----:B------:R-:W-:Y:S05]  /*6360*/  @P5 BRA `(.L_x_138) ;  /* 0x00000000000c5947 */ /* 0x000fea0003800000 */
[----:B------:R-:W1:Y:S02]  /*6370*/  LDG.E.U8 R101, desc[UR52][R8.64+0x50] ;  /* 0x0000503408657981 */ /* 0x000e64000c1e1100 */
[----:B-1----:R-:W-:-:S05]  /*6380*/  PRMT R3, R101, 0x8880, RZ ;  /* 0x0000888065037816 */ /* 0x002fca00000000ff */
[----:B------:R-:W-:-:S07]  /*6390*/  IMAD R14, R3, R88, RZ ;  /* 0x00000058030e7224 */ /* 0x000fce00078e02ff */
.L_x_138:
[----:B------:R-:W-:Y:S05]  /*63a0*/  BSYNC B1 ;  /* 0x0000000000017941 */ /* 0x000fea0003800000 */
.L_x_137:
[----:B-1----:R-:W-:Y:S01]  /*63b0*/  @!P5 IMAD R3, R64, R89, R14 ;  /* 0x000000594003d224 */ /* 0x002fe200078e020e */
[----:B------:R-:W-:Y:S04]  /*63c0*/  BSSY B1, `(.L_x_139) ;  /* 0x0000006000017945 */ /* 0x000fe80003800000 */
[----:B------:R1:W-:Y:S01]  /*63d0*/  @!P5 STG.E.U8 desc[UR52][R4.64+0x50], R3 ;  /* 0x000050030400d986 */ /* 0x0003e2000c101134 */
[----:B------:R-:W-:Y:S05]  /*63e0*/  @P2 BRA `(.L_x_140) ;  /* 0x00000000000c2947 */ /* 0x000fea0003800000 */
[----:B------:R-:W1:Y:S02]  /*63f0*/  LDG.E.U8 R101, desc[UR52][R8.64+0x51] ;  /* 0x0000513408657981 */ /* 0x000e64000c1e1100 */
[----:B-1----:R-:W-:-:S05]  /*6400*/  PRMT R3, R101, 0x8880, RZ ;  /* 0x0000888065037816 */ /* 0x002fca00000000ff */
[----:B------:R-:W-:-:S07]  /*6410*/  IMAD R14, R3, R88, RZ ;  /* 0x00000058030e7224 */ /* 0x000fce00078e02ff */
.L_x_140:
[----:B------:R-:W-:Y:S05]  /*6420*/  BSYNC B1 ;  /* 0x0000000000017941 */ /* 0x000fea0003800000 */
.L_x_139:
        /* <DEDUP_REMOVED lines=11> */
.L_x_142:
[----:B------:R-:W-:Y:S05]  /*64e0*/  BSYNC B1 ;  /* 0x0000000000017941 */ /* 0x000fea0003800000 */
.L_x_141:
[----:B-1----:R-:W-:Y:S01]  /*64f0*/  @!P4 IMAD R3, R66, R89, R14 ;  /* 0x000000594203c224 */ /* 0x002fe200078e020e */
[----:B------:R-:W-:Y:S04]  /*6500*/  BSSY B1, `(.L_x_143) ;  /* 0x0000006000017945 */ /* 0x000fe80003800000 */
[----:B------:R1:W-:Y:S01]  /*6510*/  @!P4 STG.E.U8 desc[UR52][R6.64+0x50], R3 ;  /* 0x000050030600c986 */ /* 0x0003e2000c101134 */
[----:B------:R-:W-:Y:S05]  /*6520*/  @P3 BRA `(.L_x_144) ;  /* 0x00000000000c3947 */ /* 0x000fea0003800000 */
[----:B------:R-:W1:Y:S02]  /*6530*/  LDG.E.U8 R101, desc[UR52][R10.64+0x51] ;  /* 0x000051340a657981 */ /* 0x000e64000c1e1100 */
[----:B-1----:R-:W-:-:S05]  /*6540*/  PRMT R3, R101, 0x8880, RZ ;  /* 0x0000888065037816 */ /* 0x002fca00000000ff */
[----:B------:R-:W-:-:S07]  /*6550*/  IMAD R14, R3, R88, RZ ;  /* 0x00000058030e7224 */ /* 0x000fce00078e02ff */
.L_x_144:
[----:B------:R-:W-:Y:S05]  /*6560*/  BSYNC B1 ;  /* 0x0000000000017941 */ /* 0x000fea0003800000 */
.L_x_143:
[----:B------:R-:W-:Y:S01]  /*6570*/  @!P3 IMAD R67, R67, R89, R14 ;  /* 0x000000594343b224 */ /* 0x000fe200078e020e */
[----:B------:R-:W-:Y:S04]  /*6580*/  BSSY B1, `(.L_x_145) ;  /* 0x0000006000017945 */ /* 0x000fe80003800000 */
[----:B------:R0:W-:Y:S01]  /*6590*/  @!P3 STG.E.U8 desc[UR52][R6.64+0x51], R67 ;  /* 0x000051430600b986 */ /* 0x0001e2000c101134 */
[----:B------:R-:W-:Y:S05]  /*65a0*/  @P5 BRA `(.L_x_146) ;  /* 0x00000000000c5947 */ /* 0x000fea0003800000 */
[----:B------:R-:W1:Y:S02]  /*65b0*/  LDG.E.U8 R101, desc[UR52][R8.64+0x58] ;  /* 0x0000583408657981 */ /* 0x000e64000c1e1100 */
[----:B-1----:R-:W-:-:S05]  /*65c0*/  PRMT R3, R101, 0x8880, RZ ;  /* 0x0000888065037816 */ /* 0x002fca00000000ff */
[----:B------:R-:W-:-:S07]  /*65d0*/  IMAD R14, R3, R88, RZ ;  /* 0x00000058030e7224 */ /* 0x000fce00078e02ff */
.L_x_146:
[----:B------:R-:W-:Y:S05]  /*65e0*/  BSYNC B1 ;  /* 0x0000000000017941 */ /* 0x000fea0003800000 */
.L_x_145:
[----:B-1----:R-:W-:Y:S01]  /*65f0*/  @!P5 IMAD R3, R68, R89, R14 ;  /* 0x000000594403d224 */ /* 0x002fe200078e020e */
[----:B------:R-:W-:Y:S04]  /*6600*/  BSSY B1, `(.L_x_147) ;  /* 0x0000006000017945 */ /* 0x000fe80003800000 */
[----:B------:R1:W-:Y:S01]  /*6610*/  @!P5 STG.E.U8 desc[UR52][R4.64+0x58], R3 ;  /* 0x000058030400d986 */ /* 0x0003e2000c101134 */
[----:B------:R-:W-:Y:S05]  /*6620*/  @P2 BRA `(.L_x_148) ;  /* 0x00000000000c2947 */ /* 0x000fea0003800000 */
[----:B------:R-:W1:Y:S02]  /*6630*/  LDG.E.U8 R101, desc[UR52][R8.64+0x59] ;  /* 0x0000593408657981 */ /* 0x000e64000c1e1100 */
[----:B-1----:R-:W-:-:S05]  /*6640*/  PRMT R3, R101, 0x8880, RZ ;  /* 0x0000888065037816 */ /* 0x002fca00000000ff */
[----:B------:R-:W-:-:S07]  /*6650*/  IMAD R14, R3, R88, RZ ;  /* 0x00000058030e7224 */ /* 0x000fce00078e02ff */
.L_x_148:
[----:B------:R-:W-:Y:S05]  /*6660*/  BSYNC B1 ;  /* 0x0000000000017941 */ /* 0x000fea0003800000 */
.L_x_147:
        /* <DEDUP_REMOVED lines=11> */
.L_x_150:
[----:B------:R-:W-:Y:S05]  /*6720*/  BSYNC B1 ;  /* 0x0000000000017941 */ /* 0x000fea0003800000 */
.L_x_149:
[----:B-1----:R-:W-:Y:S01]  /*6730*/  @!P4 IMAD R3, R70, R89, R14 ;  /* 0x000000594603c224 */ /* 0x002fe200078e020e */
[----:B------:R-:W-:Y:S04]  /*6740*/  BSSY B1, `(.L_x_151) ;  /* 0x0000006000017945 */ /* 0x000fe80003800000 */
[----:B------:R1:W-:Y:S01]  /*6750*/  @!P4 STG.E.U8 desc[UR52][R6.64+0x58], R3 ;  /* 0x000058030600c986 */ /* 0x0003e2000c101134 */
[----:B------:R-:W-:Y:S05]  /*6760*/  @P3 BRA `(.L_x_152) ;  /* 0x00000000000c3947 */ /* 0x000fea0003800000 */
[----:B------:R-:W1:Y:S02]  /*6770*/  LDG.E.U8 R101, desc[UR52][R10.64+0x59] ;  /* 0x000059340a657981 */ /* 0x000e64000c1e1100 */
[----:B-1----:R-:W-:-:S05]  /*6780*/  PRMT R3, R101, 0x8880, RZ ;  /* 0x0000888065037816 */ /* 0x002fca00000000ff */
[----:B------:R-:W-:-:S07]  /*6790*/  IMAD R14, R3, R88, RZ ;  /* 0x00000058030e7224 */ /* 0x000fce00078e02ff */
.L_x_152:
[----:B------:R-:W-:Y:S05]  /*67a0*/  BSYNC B1 ;  /* 0x0000000000017941 */ /* 0x000fea0003800000 */
.L_x_151:
[----:B------:R-:W-:Y:S01]  /*67b0*/  @!P3 IMAD R71, R71, R89, R14 ;  /* 0x000000594747b224 */ /* 0x000fe200078e020e */
[----:B------:R-:W-:Y:S04]  /*67c0*/  BSSY B1, `(.L_x_153) ;  /* 0x0000006000017945 */ /* 0x000fe80003800000 */
[----:B------:R0:W-:Y:S01]  /*67d0*/  @!P3 STG.E.U8 desc[UR52][R6.64+0x59], R71 ;  /* 0x000059470600b986 */ /* 0x0001e2000c101134 */
[----:B------:R-:W-:Y:S05]  /*67e0*/  @P5 BRA `(.L_x_154) ;  /* 0x00000000000c5947 */ /* 0x000fea0003800000 */
[----:B------:R-:W1:Y:S02]  /*67f0*/  LDG.E.U8 R101, desc[UR52][R8.64+0x60] ;  /* 0x0000603408657981 */ /* 0x000e64000c1e1100 */
[----:B-1----:R-:W-:-:S05]  /*6800*/  PRMT R3, R101, 0x8880, RZ ;  /* 0x0000888065037816 */ /* 0x002fca00000000ff */
[----:B------:R-:W-:-:S07]  /*6810*/  IMAD R14, R3, R88, RZ ;  /* 0x00000058030e7224 */ /* 0x000fce00078e02ff */
.L_x_154:
[----:B------:R-:W-:Y:S05]  /*6820*/  BSYNC B1 ;  /* 0x0000000000017941 */ /* 0x000fea0003800000 */
.L_x_153:
[----:B-1----:R-:W-:Y:S01]  /*6830*/  @!P5 IMAD R3, R72, R89, R14 ;  /* 0x000000594803d224 */ /* 0x002fe200078e020e */
[----:B------:R-:W-:Y:S04]  /*6840*/  BSSY B1, `(.L_x_155) ;  /* 0x0000006000017945 */ /* 0x000fe80003800000 */
[----:B------:R1:W-:Y:S01]  /*6850*/  @!P5 STG.E.U8 desc[UR52][R4.64+0x60], R3 ;  /* 0x000060030400d986 */ /* 0x0003e2000c101134 */
[----:B------:R-:W-:Y:S05]  /*6860*/  @P2 BRA `(.L_x_156) ;  /* 0x00000000000c2947 */ /* 0x000fea0003800000 */
[----:B------:R-:W1:Y:S02]  /*6870*/  LDG.E.U8 R101, desc[UR52][R8.64+0x61] ;  /* 0x0000613408657981 */ /* 0x000e64000c1e1100 */
[----:B-1----:R-:W-:-:S05]  /*6880*/  PRMT R3, R101, 0x8880, RZ ;  /* 0x0000888065037816 */ /* 0x002fca00000000ff */
[----:B------:R-:W-:-:S07]  /*6890*/  IMAD R14, R3, R88, RZ ;  /* 0x00000058030e7224 */ /* 0x000fce00078e02ff */
.L_x_156:
[----:B------:R-:W-:Y:S05]  /*68a0*/  BSYNC B1 ;  /* 0x0000000000017941 */ /* 0x000fea0003800000 */
.L_x_155:
        /* <DEDUP_REMOVED lines=11> */
.L_x_158:
[----:B------:R-:W-:Y:S05]  /*6960*/  BSYNC B1 ;  /* 0x0000000000017941 */ /* 0x000fea0003800000 */
.L_x_157:
[----:B-1----:R-:W-:Y:S01]  /*6970*/  @!P4 IMAD R3, R74, R89, R14 ;  /* 0x000000594a03c224 */ /* 0x002fe200078e020e */
[----:B------:R-:W-:Y:S04]  /*6980*/  BSSY B1, `(.L_x_159) ;  /* 0x0000006000017945 */ /* 0x000fe80003800000 */
[----:B------:R1:W-:Y:S01]  /*6990*/  @!P4 STG.E.U8 desc[UR52][R6.64+0x60], R3 ;  /* 0x000060030600c986 */ /* 0x0003e2000c101134 */
[----:B------:R-:W-:Y:S05]  /*69a0*/  @P3 BRA `(.L_x_160) ;  /* 0x00000000000c3947 */ /* 0x000fea0003800000 */
[----:B------:R-:W1:Y:S02]  /*69b0*/  LDG.E.U8 R101, desc[UR52][R10.64+0x61] ;  /* 0x000061340a657981 */ /* 0x000e64000c1e1100 */
[----:B-1----:R-:W-:-:S05]  /*69c0*/  PRMT R3, R101, 0x8880, RZ ;  /* 0x0000888065037816 */ /* 0x002fca00000000ff */
[----:B------:R-:W-:-:S07]  /*69d0*/  IMAD R14, R3, R88, RZ ;  /* 0x00000058030e7224 */ /* 0x000fce00078e02ff */
.L_x_160:
[----:B------:R-:W-:Y:S05]  /*69e0*/  BSYNC B1 ;  /* 0x0000000000017941 */ /* 0x000fea0003800000 */
.L_x_159:
[----:B------:R-:W-:Y:S01]  /*69f0*/  @!P3 IMAD R75, R75, R89, R14 ;  /* 0x000000594b4bb224 */ /* 0x000fe200078e020e */
[----:B------:R-:W-:Y:S04]  /*6a00*/  BSSY B1, `(.L_x_161) ;  /* 0x0000006000017945 */ /* 0x000fe80003800000 */
[----:B------:R0:W-:Y:S01]  /*6a10*/  @!P3 STG.E.U8 desc[UR52][R6.64+0x61], R75 ;  /* 0x0000614b0600b986 */ /* 0x0001e2000c101134 */
[----:B------:R-:W-:Y:S05]  /*6a20*/  @P5 BRA `(.L_x_162) ;  /* 0x00000000000c5947 */ /* 0x000fea0003800000 */
[----:B------:R-:W1:Y:S02]  /*6a30*/  LDG.E.U8 R101, desc[UR52][R8.64+0x68] ;  /* 0x0000683408657981 */ /* 0x000e64000c1e1100 */
[----:B-1----:R-:W-:-:S05]  /*6a40*/  PRMT R3, R101, 0x8880, RZ ;  /* 0x0000888065037816 */ /* 0x002fca00000000ff */
[----:B------:R-:W-:-:S07]  /*6a50*/  IMAD R14, R3, R88, RZ ;  /* 0x00000058030e7224 */ /* 0x000fce00078e02ff */
.L_x_162:
[----:B------:R-:W-:Y:S05]  /*6a60*/  BSYNC B1 ;  /* 0x0000000000017941 */ /* 0x000fea0003800000 */
.L_x_161:
[----:B-1----:R-:W-:Y:S01]  /*6a70*/  @!P5 IMAD R3, R76, R89, R14 ;  /* 0x000000594c03d224 */ /* 0x002fe200078e020e */
[----:B------:R-:W-:Y:S04]  /*6a80*/  BSSY B1, `(.L_x_163) ;  /* 0x0000006000017945 */ /* 0x000fe80003800000 */
[----:B------:R1:W-:Y:S01]  /*6a90*/  @!P5 STG.E.U8 desc[UR52][R4.64+0x68], R3 ;  /* 0x000068030400d986 */ /* 0x0003e2000c101134 */
[----:B------:R-:W-:Y:S05]  /*6aa0*/  @P2 BRA `(.L_x_164) ;  /* 0x00000000000c2947 */ /* 0x000fea0003800000 */
[----:B------:R-:W1:Y:S02]  /*6ab0*/  LDG.E.U8 R101, desc[UR52][R8.64+0x69] ;  /* 0x0000693408657981 */ /* 0x000e64000c1e1100 */
[----:B-1----:R-:W-:-:S05]  /*6ac0*/  PRMT R3, R101, 0x8880, RZ ;  /* 0x0000888065037816 */ /* 0x002fca00000000ff */
[----:B------:R-:W-:-:S07]  /*6ad0*/  IMAD R14, R3, R88, RZ ;  /* 0x00000058030e7224 */ /* 0x000fce00078e02ff */
.L_x_164:
[----:B------:R-:W-:Y:S05]  /*6ae0*/  BSYNC B1 ;  /* 0x0000000000017941 */ /* 0x000fea0003800000 */
.L_x_163:
        /* <DEDUP_REMOVED lines=11> */
.L_x_166:
[----:B------:R-:W-:Y:S05]  /*6ba0*/  BSYNC B1 ;  /* 0x0000000000017941 */ /* 0x000fea0003800000 */
.L_x_165:
[----:B-1----:R-:W-:Y:S01]  /*6bb0*/  @!P4 IMAD R3, R78, R89, R14 ;  /* 0x000000594e03c224 */ /* 0x002fe200078e020e */
[----:B------:R-:W-:Y:S04]  /*6bc0*/  BSSY B1, `(.L_x_167) ;  /* 0x0000006000017945 */ /* 0x000fe80003800000 */
[----:B------:R1:W-:Y:S01]  /*6bd0*/  @!P4 STG.E.U8 desc[UR52][R6.64+0x68], R3 ;  /* 0x000068030600c986 */ /* 0x0003e2000c101134 */
[----:B------:R-:W-:Y:S05]  /*6be0*/  @P3 BRA `(.L_x_168) ;  /* 0x00000000000c3947 */ /* 0x000fea0003800000 */
[----:B------:R-:W1:Y:S02]  /*6bf0*/  LDG.E.U8 R101, desc[UR52][R10.64+0x69] ;  /* 0x000069340a657981 */ /* 0x000e64000c1e1100 */
[----:B-1----:R-:W-:-:S05]  /*6c00*/  PRMT R3, R101, 0x8880, RZ ;  /* 0x0000888065037816 */ /* 0x002fca00000000ff */
[----:B------:R-:W-:-:S07]  /*6c10*/  IMAD R14, R3, R88, RZ ;  /* 0x00000058030e7224 */ /* 0x000fce00078e02ff */
.L_x_168:
[----:B------:R-:W-:Y:S05]  /*6c20*/  BSYNC B1 ;  /* 0x0000000000017941 */ /* 0x000fea0003800000 */
.L_x_167:
[----:B------:R-:W-:Y:S01]  /*6c30*/  @!P3 IMAD R79, R79, R89, R14 ;  /* 0x000000594f4fb224 */ /* 0x000fe200078e020e */
[----:B------:R-:W-:Y:S04]  /*6c40*/  BSSY B1, `(.L_x_169) ;  /* 0x0000006000017945 */ /* 0x000fe80003800000 */
[----:B------:R0:W-:Y:S01]  /*6c50*/  @!P3 STG.E.U8 desc[UR52][R6.64+0x69], R79 ;  /* 0x0000694f0600b986 */ /* 0x0001e2000c101134 */
[----:B------:R-:W-:Y:S05]  /*6c60*/  @P5 BRA `(.L_x_170) ;  /* 0x00000000000c5947 */ /* 0x000fea0003800000 */
[----:B------:R-:W1:Y:S02]  /*6c70*/  LDG.E.U8 R101, desc[UR52][R8.64+0x70] ;  /* 0x0000703408657981 */ /* 0x000e64000c1e1100 */
[----:B-1----:R-:W-:-:S05]  /*6c80*/  PRMT R3, R101, 0x8880, RZ ;  /* 0x0000888065037816 */ /* 0x002fca00000000ff */
[----:B------:R-:W-:-:S07]  /*6c90*/  IMAD R14, R3, R88, RZ ;  /* 0x00000058030e7224 */ /* 0x000fce00078e02ff */
.L_x_170:
[----:B------:R-:W-:Y:S05]  /*6ca0*/  BSYNC B1 ;  /* 0x0000000000017941 */ /* 0x000fea0003800000 */
.L_x_169:
[----:B-1----:R-:W-:Y:S01]  /*6cb0*/  @!P5 IMAD R3, R80, R89, R14 ;  /* 0x000000595003d224 */ /* 0x002fe200078e020e */
[----:B------:R-:W-:Y:S04]  /*6cc0*/  BSSY B1, `(.L_x_171) ;  /* 0x0000006000017945 */ /* 0x000fe80003800000 */
[----:B------:R1:W-:Y:S01]  /*6cd0*/  @!P5 STG.E.U8 desc[UR52][R4.64+0x70], R3 ;  /* 0x000070030400d986 */ /* 0x0003e2000c101134 */
[----:B------:R-:W-:Y:S05]  /*6ce0*/  @P2 BRA `(.L_x_172) ;  /* 0x00000000000c2947 */ /* 0x000fea0003800000 */
[----:B------:R-:W1:Y:S02]  /*6cf0*/  LDG.E.U8 R101, desc[UR52][R8.64+0x71] ;  /* 0x0000713408657981 */ /* 0x000e64000c1e1100 */
[----:B-1----:R-:W-:-:S05]  /*6d00*/  PRMT R3, R101, 0x8880, RZ ;  /* 0x0000888065037816 */ /* 0x002fca00000000ff */
[----:B------:R-:W-:-:S07]  /*6d10*/  IMAD R14, R3, R88, RZ ;  /* 0x00000058030e7224 */ /* 0x000fce00078e02ff */
.L_x_172:
[----:B------:R-:W-:Y:S05]  /*6d20*/  BSYNC B1 ;  /* 0x0000000000017941 */ /* 0x000fea0003800000 */
.L_x_171:
[C---:B------:R-:W-:Y:S01]  /*6d30*/  ISETP.LT.OR P4, PT, R0.reuse, 0x71, !P0 ;  /* 0x000000710000780c */ /* 0x040fe20004781670 */
[----:B------:R-:W-:Y:S01]  /*6d40*/  @!P2 IMAD R81, R81, R89, R14 ;  /* 0x000000595151a224 */ /* 0x000fe200078e020e */
[----:B------:R-:W-:Y:S01]  /*6d50*/  BSSY B1, `(.L_x_173) ;  /* 0x000000a000017945 */ /* 0x000fe20003800000 */
[C---:B------:R-:W-:Y:S02]  /*6d60*/  ISETP.LT.OR P3, PT, R0.reuse, 0x72, !P0 ;  /* 0x000000720000780c */ /* 0x040fe40004761670 */
        /* <DEDUP_REMOVED lines=8> */
.L_x_174:
[----:B------:R-:W-:Y:S05]  /*6df0*/  BSYNC B1 ;  /* 0x0000000000017941 */ /* 0x000fea0003800000 */
.L_x_173:
[----:B-1----:R-:W-:Y:S01]  /*6e00*/  @!P4 IMAD R3, R82, R89, R14 ;  /* 0x000000595203c224 */ /* 0x002fe200078e020e */
[----:B------:R-:W-:Y:S04]  /*6e10*/  BSSY B1, `(.L_x_175) ;  /* 0x0000006000017945 */ /* 0x000fe80003800000 */
[----:B------:R1:W-:Y:S01]  /*6e20*/  @!P4 STG.E.U8 desc[UR52][R6.64+0x70], R3 ;  /* 0x000070030600c986 */ /* 0x0003e2000c101134 */
[----:B------:R-:W-:Y:S05]  /*6e30*/  @P3 BRA `(.L_x_176) ;  /* 0x00000000000c3947 */ /* 0x000fea0003800000 */
[----:B------:R-:W1:Y:S02]  /*6e40*/  LDG.E.U8 R101, desc[UR52][R10.64+0x71] ;  /* 0x000071340a657981 */ /* 0x000e64000c1e1100 */
[----:B-1----:R-:W-:-:S05]  /*6e50*/  PRMT R3, R101, 0x8880, RZ ;  /* 0x0000888065037816 */ /* 0x002fca00000000ff */
[----:B------:R-:W-:-:S07]  /*6e60*/  IMAD R14, R3, R88, RZ ;  /* 0x00000058030e7224 */ /* 0x000fce00078e02ff */
.L_x_176:
[----:B------:R-:W-:Y:S05]  /*6e70*/  BSYNC B1 ;  /* 0x0000000000017941 */ /* 0x000fea0003800000 */
.L_x_175:
[----:B------:R-:W-:Y:S01]  /*6e80*/  @!P3 IMAD R83, R83, R89, R14 ;  /* 0x000000595353b224 */ /* 0x000fe200078e020e */
[----:B------:R-:W-:Y:S04]  /*6e90*/  BSSY B1, `(.L_x_177) ;  /* 0x0000006000017945 */ /* 0x000fe80003800000 */
[----:B------:R0:W-:Y:S01]  /*6ea0*/  @!P3 STG.E.U8 desc[UR52][R6.64+0x71], R83 ;  /* 0x000071530600b986 */ /* 0x0001e2000c101134 */
[----:B------:R-:W-:Y:S05]  /*6eb0*/  @P2 BRA `(.L_x_178) ;  /* 0x00000000000c2947 */ /* 0x000fea0003800000 */
[----:B------:R-:W1:Y:S02]  /*6ec0*/  LDG.E.U8 R101, desc[UR52][R8.64+0x78] ;  /* 0x0000783408657981 */ /* 0x000e64000c1e1100 */
[----:B-1----:R-:W-:-:S05]  /*6ed0*/  PRMT R3, R101, 0x8880, RZ ;  /* 0x0000888065037816 */ /* 0x002fca00000000ff */
[----:B------:R-:W-:-:S07]  /*6ee0*/  IMAD R14, R3, R88, RZ ;  /* 0x00000058030e7224 */ /* 0x000fce00078e02ff */
.L_x_178:
[----:B------:R-:W-:Y:S05]  /*6ef0*/  BSYNC B1 ;  /* 0x0000000000017941 */ /* 0x000fea0003800000 */
.L_x_177:
[----:B-1----:R-:W-:Y:S01]  /*6f00*/  @!P2 IMAD R3, R84, R89, R14 ;  /* 0x000000595403a224 */ /* 0x002fe200078e020e */
[----:B------:R-:W-:Y:S04]  /*6f10*/  BSSY B1, `(.L_x_179) ;  /* 0x0000006000017945 */ /* 0x000fe80003800000 */
[----:B------:R1:W-:Y:S01]  /*6f20*/  @!P2 STG.E.U8 desc[UR52][R4.64+0x78], R3 ;  /* 0x000078030400a986 */ /* 0x0003e2000c101134 */
[----:B------:R-:W-:Y:S05]  /*6f30*/  @P1 BRA `(.L_x_180) ;  /* 0x00000000000c1947 */ /* 0x000fea0003800000 */
[----:B------:R-:W1:Y:S02]  /*6f40*/  LDG.E.U8 R101, desc[UR52][R8.64+0x79] ;  /* 0x0000793408657981 */ /* 0x000e64000c1e1100 */
[----:B-1----:R-:W-:-:S05]  /*6f50*/  PRMT R3, R101, 0x8880, RZ ;  /* 0x0000888065037816 */ /* 0x002fca00000000ff */
[----:B------:R-:W-:-:S07]  /*6f60*/  IMAD R14, R3, R88, RZ ;  /* 0x00000058030e7224 */ /* 0x000fce00078e02ff */
.L_x_180:
[----:B------:R-:W-:Y:S05]  /*6f70*/  BSYNC B1 ;  /* 0x0000000000017941 */ /* 0x000fea0003800000 */
.L_x_179:
[----:B------:R-:W-:Y:S01]  /*6f80*/  @!P1 IMAD R85, R85, R89, R14 ;  /* 0x0000005955559224 */ /* 0x000fe200078e020e */
[----:B------:R-:W-:Y:S04]  /*6f90*/  BSSY B1, `(.L_x_181) ;  /* 0x0000006000017945 */ /* 0x000fe80003800000 */
[----:B------:R0:W-:Y:S01]  /*6fa0*/  @!P1 STG.E.U8 desc[UR52][R4.64+0x79], R85 ;  /* 0x0000795504009986 */ /* 0x0001e2000c101134 */
[----:B------:R-:W-:Y:S05]  /*6fb0*/  @P5 BRA `(.L_x_182) ;  /* 0x00000000000c5947 */ /* 0x000fea0003800000 */
[----:B------:R-:W1:Y:S02]  /*6fc0*/  LDG.E.U8 R101, desc[UR52][R10.64+0x78] ;  /* 0x000078340a657981 */ /* 0x000e64000c1e1100 */
[----:B-1----:R-:W-:-:S05]  /*6fd0*/  PRMT R3, R101, 0x8880, RZ ;  /* 0x0000888065037816 */ /* 0x002fca00000000ff */
[----:B------:R-:W-:-:S07]  /*6fe0*/  IMAD R14, R3, R88, RZ ;  /* 0x00000058030e7224 */ /* 0x000fce00078e02ff */
.L_x_182:
[----:B------:R-:W-:Y:S05]  /*6ff0*/  BSYNC B1 ;  /* 0x0000000000017941 */ /* 0x000fea0003800000 */
.L_x_181:
[----:B-1----:R-:W-:Y:S01]  /*7000*/  @!P5 IMAD R3, R86, R89, R14 ;  /* 0x000000595603d224 */ /* 0x002fe200078e020e */
[----:B------:R-:W-:Y:S01]  /*7010*/  ISETP.LT.OR P0, PT, R0, 0x7a, !P0 ;  /* 0x0000007a0000780c */ /* 0x000fe20004701670 */
[----:B------:R-:W-:Y:S03]  /*7020*/  BSSY B1, `(.L_x_183) ;  /* 0x0000006000017945 */ /* 0x000fe60003800000 */
[----:B------:R1:W-:Y:S09]  /*7030*/  @!P5 STG.E.U8 desc[UR52][R6.64+0x78], R3 ;  /* 0x000078030600d986 */ /* 0x0003f2000c101134 */
[----:B------:R-:W-:Y:S05]  /*7040*/  @P0 BRA `(.L_x_184) ;  /* 0x00000000000c0947 */ /* 0x000fea0003800000 */
[----:B------:R-:W1:Y:S02]  /*7050*/  LDG.E.U8 R101, desc[UR52][R10.64+0x79] ;  /* 0x000079340a657981 */ /* 0x000e64000c1e1100 */
[----:B-1----:R-:W-:-:S05]  /*7060*/  PRMT R3, R101, 0x8880, RZ ;  /* 0x0000888065037816 */ /* 0x002fca00000000ff */
[----:B------:R-:W-:-:S07]  /*7070*/  IMAD R14, R3, R88, RZ ;  /* 0x00000058030e7224 */ /* 0x000fce00078e02ff */
.L_x_184:
[----:B------:R-:W-:Y:S05]  /*7080*/  BSYNC B1 ;  /* 0x0000000000017941 */ /* 0x000fea0003800000 */
.L_x_183:
[----:B------:R-:W-:Y:S01]  /*7090*/  IMAD R87, R87, R89, R14 ;  /* 0x0000005957577224 */ /* 0x000fe200078e020e */
[----:B------:R-:W-:Y:S06]  /*70a0*/  @P0 BRA `(.L_x_185) ;  /* 0x0000000c00100947 */ /* 0x000fec0003800000 */
[----:B------:R0:W-:Y:S01]  /*70b0*/  STG.E.U8 desc[UR52][R6.64+0x79], R87 ;  /* 0x0000795706007986 */ /* 0x0001e2000c101134 */
[----:B------:R-:W-:Y:S05]  /*70c0*/  BRA `(.L_x_185) ;  /* 0x0000000c00087947 */ /* 0x000fea0003800000 */
.L_x_56:
[C---:B------:R-:W-:Y:S02]  /*70d0*/  ISETP.GE.AND P1, PT, R22.reuse, 0x1, PT ;  /* 0x000000011600780c */ /* 0x040fe40003f26270 */
[----:B------:R-:W-:Y:S02]  /*70e0*/  ISETP.GE.AND P0, PT, R22, 0x9, PT ;  /* 0x000000091600780c */ /* 0x000fe40003f06270 */
[C---:B------:R-:W-:Y:S02]  /*70f0*/  ISETP.LT.OR P4, PT, R0.reuse, 0x1, !P1 ;  /* 0x000000010000780c */ /* 0x040fe40004f81670 */
[C---:B------:R-:W-:Y:S02]  /*7100*/  ISETP.LT.OR P3, PT, R0.reuse, 0x2, !P1 ;  /* 0x000000020000780c */ /* 0x040fe40004f61670 */
[C---:B------:R-:W-:Y:S02]  /*7110*/  ISETP.LT.OR P2, PT, R0.reuse, 0x1, !P0 ;  /* 0x000000010000780c */ /* 0x040fe40004741670 */
[----:B------:R-:W-:-:S07]  /*7120*/  ISETP.LT.OR P5, PT, R0, 0x2, !P0 ;  /* 0x000000020000780c */ /* 0x000fce00047a1670 */
[-C--:B------:R-:W-:Y:S02]  /*7130*/  @!P4 IMAD R3, R24, R89.reuse, RZ ;  /* 0x000000591803c224 */ /* 0x080fe400078e02ff */
[-C--:B------:R-:W-:Y:S02]  /*7140*/  @!P3 IMAD R25, R25, R89.reuse, RZ ;  /* 0x000000591919b224 */ /* 0x080fe400078e02ff */
[-C--:B------:R-:W-:Y:S01]  /*7150*/  @!P2 IMAD R9, R26, R89.reuse, RZ ;  /* 0x000000591a09a224 */ /* 0x080fe200078e02ff */
[----:B------:R0:W-:Y:S01]  /*7160*/  @!P4 STG.E.U8 desc[UR52][R4.64], R3 ;  /* 0x000000030400c986 */ /* 0x0001e2000c101134 */
[C---:B------:R-:W-:Y:S01]  /*7170*/  ISETP.LT.OR P4, PT, R0.reuse, 0x9, !P1 ;  /* 0x000000090000780c */ /* 0x040fe20004f81670 */
[----:B------:R-:W-:Y:S02]  /*7180*/  @!P5 IMAD R27, R27, R89, RZ ;  /* 0x000000591b1bd224 */ /* 0x000fe400078e02ff */
[----:B------:R-:W-:Y:S01]  /*7190*/  @!P3 STG.E.U8 desc[UR52][R4.64+0x1], R25 ;  /* 0x000001190400b986 */ /* 0x000fe2000c101134 */
[----:B------:R-:W-:-:S03]  /*71a0*/  ISETP.LT.OR P3, PT, R0, 0xa, !P1 ;  /* 0x0000000a0000780c */ /* 0x000fc60004f61670 */
[----:B------:R1:W-:Y:S01]  /*71b0*/  @!P2 STG.E.U8 desc[UR52][R6.64], R9 ;  /* 0x000000090600a986 */ /* 0x0003e2000c101134 */
[----:B------:R-:W-:-:S03]  /*71c0*/  ISETP.LT.OR P2, PT, R0, 0x9, !P0 ;  /* 0x000000090000780c */ /* 0x000fc60004741670 */
[----:B------:R-:W-:Y:S01]  /*71d0*/  @!P5 STG.E.U8 desc[UR52][R6.64+0x1], R27 ;  /* 0x0000011b0600d986 */ /* 0x000fe2000c101134 */
[----:B------:R-:W-:Y:S01]  /*71e0*/  ISETP.LT.OR P5, PT, R0, 0xa, !P0 ;  /* 0x0000000a0000780c */ /* 0x000fe200047a1670 */
[----:B------:R-:W-:-:S04]  /*71f0*/  @!P4 IMAD R11, R28, R89, RZ ;  /* 0x000000591c0bc224 */ /* 0x000fc800078e02ff */
[-C--:B------:R-:W-:Y:S01]  /*7200*/  @!P3 IMAD R29, R29, R89.reuse, RZ ;  /* 0x000000591d1db224 */ /* 0x080fe200078e02ff */
[----:B------:R-:W-:Y:S01]  /*7210*/  @!P4 STG.E.U8 desc[UR52][R4.64+0x8], R11 ;  /* 0x0000080b0400c986 */ /* 0x000fe2000c101134 */
[----:B------:R-:W-:Y:S02]  /*7220*/  ISETP.LT.OR P4, PT, R0, 0x11, !P1 ;  /* 0x000000110000780c */ /* 0x000fe40004f81670 */
[-C--:B0-----:R-:W-:Y:S01]  /*7230*/  @!P2 IMAD R3, R30, R89.reuse, RZ ;  /* 0x000000591e03a224 */ /* 0x081fe200078e02ff */
[----:B------:R-:W-:Y:S01]  /*7240*/  @!P3 STG.E.U8 desc[UR52][R4.64+0x9], R29 ;  /* 0x0000091d0400b986 */ /* 0x000fe2000c101134 */
[C---:B------:R-:W-:Y:S02]  /*7250*/  ISETP.LT.OR P3, PT, R0.reuse, 0x12, !P1 ;  /* 0x000000120000780c */ /* 0x040fe40004f61670 */
[----:B------:R-:W-:Y:S01]  /*7260*/  @!P5 IMAD R31, R31, R89, RZ ;  /* 0x000000591f1fd224 */ /* 0x000fe200078e02ff */
[----:B------:R0:W-:Y:S01]  /*7270*/  @!P2 STG.E.U8 desc[UR52][R6.64+0x8], R3 ;  /* 0x000008030600a986 */ /* 0x0001e2000c101134 */
[----:B------:R-:W-:-:S03]  /*7280*/  ISETP.LT.OR P2, PT, R0, 0x11, !P0 ;  /* 0x000000110000780c */ /* 0x000fc60004741670 */
[----:B------:R-:W-:Y:S01]  /*7290*/  @!P5 STG.E.U8 desc[UR52][R6.64+0x9], R31 ;  /* 0x0000091f0600d986 */ /* 0x000fe2000c101134 */
[----:B------:R-:W-:Y:S01]  /*72a0*/  ISETP.LT.OR P5, PT, R0, 0x12, !P0 ;  /* 0x000000120000780c */ /* 0x000fe200047a1670 */
[----:B-1----:R-:W-:-:S04]  /*72b0*/  @!P4 IMAD R9, R32, R89, RZ ;  /* 0x000000592009c224 */ /* 0x002fc800078e02ff */
        /* <DEDUP_REMOVED lines=109> */
[----:B------:R1:W-:Y:S01]  /*7990*/  @!P4 STG.E.U8 desc[UR52][R4.64+0x58], R11 ;  /* 0x0000580b0400c986 */ /* 0x0003e2000c101134 */
        /* <DEDUP_REMOVED lines=13> */
[-C--:B-1----:R-:W-:Y:S01]  /*7a70*/  @!P2 IMAD R11, R74, R89.reuse, RZ ;  /* 0x000000594a0ba224 */ /* 0x082fe200078e02ff */
[----:B------:R-:W-:Y:S01]  /*7a80*/  @!P3 STG.E.U8 desc[UR52][R4.64+0x61], R73 ;  /* 0x000061490400b986 */ /* 0x000fe2000c101134 */
[C---:B------:R-:W-:Y:S02]  /*7a90*/  ISETP.LT.OR P3, PT, R0.reuse, 0x6a, !P1 ;  /* 0x0000006a0000780c */ /* 0x040fe40004f61670 */
[----:B------:R-:W-:Y:S01]  /*7aa0*/  @!P5 IMAD R75, R75, R89, RZ ;  /* 0x000000594b4bd224 */ /* 0x000fe200078e02ff */
[----:B------:R1:W-:Y:S01]  /*7ab0*/  @!P2 STG.E.U8 desc[UR52][R6.64+0x60], R11 ;  /* 0x0000600b0600a986 */ /* 0x0003e2000c101134 */
[----:B------:R-:W-:-:S03]  /*7ac0*/  ISETP.LT.OR P2, PT, R0, 0x69, !P0 ;  /* 0x000000690000780c */ /* 0x000fc60004741670 */
[----:B------:R-:W-:Y:S01]  /*7ad0*/  @!P5 STG.E.U8 desc[UR52][R6.64+0x61], R75 ;  /* 0x0000614b0600d986 */ /* 0x000fe2000c101134 */
[----:B------:R-:W-:Y:S01]  /*7ae0*/  ISETP.LT.OR P5, PT, R0, 0x6a, !P0 ;  /* 0x0000006a0000780c */ /* 0x000fe200047a1670 */
[----:B0-----:R-:W-:-:S04]  /*7af0*/  @!P4 IMAD R3, R76, R89, RZ ;  /* 0x000000594c03c224 */ /* 0x001fc800078e02ff */
[-C--:B------:R-:W-:Y:S01]  /*7b00*/  @!P3 IMAD R77, R77, R89.reuse, RZ ;  /* 0x000000594d4db224 */ /* 0x080fe200078e02ff */
[----:B------:R0:W-:Y:S01]  /*7b10*/  @!P4 STG.E.U8 desc[UR52][R4.64+0x68], R3 ;  /* 0x000068030400c986 */ /* 0x0001e2000c101134 */
[----:B------:R-:W-:Y:S02]  /*7b20*/  ISETP.LT.OR P4, PT, R0, 0x72, !P1 ;  /* 0x000000720000780c */ /* 0x000fe40004f81670 */
[-C--:B--2---:R-:W-:Y:S01]  /*7b30*/  @!P2 IMAD R9, R78, R89.reuse, RZ ;  /* 0x000000594e09a224 */ /* 0x084fe200078e02ff */
[----:B------:R-:W-:Y:S01]  /*7b40*/  @!P3 STG.E.U8 desc[UR52][R4.64+0x69], R77 ;  /* 0x0000694d0400b986 */ /* 0x000fe2000c101134 */
[C---:B------:R-:W-:Y:S02]  /*7b50*/  ISETP.LT.OR P3, PT, R0.reuse, 0x71, !P1 ;  /* 0x000000710000780c */ /* 0x040fe40004f61670 */
[----:B------:R-:W-:Y:S01]  /*7b60*/  @!P5 IMAD R79, R79, R89, RZ ;  /* 0x000000594f4fd224 */ /* 0x000fe200078e02ff */
[----:B------:R-:W-:Y:S01]  /*7b70*/  @!P2 STG.E.U8 desc[UR52][R6.64+0x68], R9 ;  /* 0x000068090600a986 */ /* 0x000fe2000c101134 */
[----:B------:R-:W-:-:S03]  /*7b80*/  ISETP.LT.OR P2, PT, R0, 0x71, !P0 ;  /* 0x000000710000780c */ /* 0x000fc60004741670 */
[----:B------:R-:W-:Y:S01]  /*7b90*/  @!P5 STG.E.U8 desc[UR52][R6.64+0x69], R79 ;  /* 0x0000694f0600d986 */ /* 0x000fe2000c101134 */
[----:B------:R-:W-:Y:S01]  /*7ba0*/  ISETP.LT.OR P5, PT, R0, 0x79, !P0 ;  /* 0x000000790000780c */ /* 0x000fe200047a1670 */
[----:B------:R-:W-:-:S04]  /*7bb0*/  @!P4 IMAD R81, R81, R89, RZ ;  /* 0x000000595151c224 */ /* 0x000fc800078e02ff */
[-C--:B-1----:R-:W-:Y:S01]  /*7bc0*/  @!P3 IMAD R11, R80, R89.reuse, RZ ;  /* 0x00000059500bb224 */ /* 0x082fe200078e02ff */
[----:B------:R-:W-:Y:S01]  /*7bd0*/  @!P4 STG.E.U8 desc[UR52][R4.64+0x71], R81 ;  /* 0x000071510400c986 */ /* 0x000fe2000c101134 */
[C---:B------:R-:W-:Y:S02]  /*7be0*/  ISETP.LT.OR P4, PT, R0.reuse, 0x72, !P0 ;  /* 0x000000720000780c */ /* 0x040fe40004781670 */
[C---:B------:R-:W-:Y:S01]  /*7bf0*/  ISETP.LT.OR P0, PT, R0.reuse, 0x7a, !P0 ;  /* 0x0000007a0000780c */ /* 0x040fe20004701670 */
[----:B------:R1:W-:Y:S01]  /*7c00*/  @!P3 STG.E.U8 desc[UR52][R4.64+0x70], R11 ;  /* 0x0000700b0400b986 */ /* 0x0003e2000c101134 */
[----:B------:R-:W-:Y:S01]  /*7c10*/  ISETP.LT.OR P3, PT, R0, 0x79, !P1 ;  /* 0x000000790000780c */ /* 0x000fe20004f61670 */
[----:B0-----:R-:W-:Y:S01]  /*7c20*/  @!P2 IMAD R3, R82, R89, RZ ;  /* 0x000000595203a224 */ /* 0x001fe200078e02ff */
[----:B------:R-:W-:-:S04]  /*7c30*/  ISETP.LT.OR P1, PT, R0, 0x7a, !P1 ;  /* 0x0000007a0000780c */ /* 0x000fc80004f21670 */
[----:B------:R0:W-:Y:S03]  /*7c40*/  @!P2 STG.E.U8 desc[UR52][R6.64+0x70], R3 ;  /* 0x000070030600a986 */ /* 0x0001e6000c101134 */
[-C--:B------:R-:W-:Y:S02]  /*7c50*/  @!P4 IMAD R83, R83, R89.reuse, RZ ;  /* 0x000000595353c224 */ /* 0x080fe400078e02ff */
[-C--:B-1----:R-:W-:Y:S02]  /*7c60*/  @!P5 IMAD R11, R86, R89.reuse, RZ ;  /* 0x00000059560bd224 */ /* 0x082fe400078e02ff */
[-C--:B------:R-:W-:Y:S01]  /*7c70*/  @!P3 IMAD R9, R84, R89.reuse, RZ ;  /* 0x000000595409b224 */ /* 0x080fe200078e02ff */
[----:B------:R0:W-:Y:S01]  /*7c80*/  @!P4 STG.E.U8 desc[UR52][R6.64+0x71], R83 ;  /* 0x000071530600c986 */ /* 0x0001e2000c101134 */
[-C--:B------:R-:W-:Y:S02]  /*7c90*/  @!P1 IMAD R85, R85, R89.reuse, RZ ;  /* 0x0000005955559224 */ /* 0x080fe400078e02ff */
[----:B------:R-:W-:Y:S01]  /*7ca0*/  @!P0 IMAD R87, R87, R89, RZ ;  /* 0x0000005957578224 */ /* 0x000fe200078e02ff */
[----:B------:R0:W-:Y:S04]  /*7cb0*/  @!P3 STG.E.U8 desc[UR52][R4.64+0x78], R9 ;  /* 0x000078090400b986 */ /* 0x0001e8000c101134 */
[----:B------:R0:W-:Y:S04]  /*7cc0*/  @!P1 STG.E.U8 desc[UR52][R4.64+0x79], R85 ;  /* 0x0000795504009986 */ /* 0x0001e8000c101134 */
[----:B------:R0:W-:Y:S04]  /*7cd0*/  @!P5 STG.E.U8 desc[UR52][R6.64+0x78], R11 ;  /* 0x0000780b0600d986 */ /* 0x0001e8000c101134 */
[----:B------:R0:W-:Y:S02]  /*7ce0*/  @!P0 STG.E.U8 desc[UR52][R6.64+0x79], R87 ;  /* 0x0000795706008986 */ /* 0x0001e4000c101134 */
.L_x_185:
[----:B------:R-:W-:Y:S05]  /*7cf0*/  BSYNC B0 ;  /* 0x0000000000007941 */ /* 0x000fea0003800000 */
.L_x_55:
[----:B01----:R-:W-:Y:S01]  /*7d00*/  IMAD.U32 R3, RZ, RZ, UR50 ;  /* 0x00000032ff037e24 */ /* 0x003fe2000f8e00ff */
[----:B------:R-:W-:Y:S01]  /*7d10*/  ULDC.64 UR4, c[0x0][0x850] ;  /* 0x0002140000047ab9 */ /* 0x000fe20000000a00 */
[----:B------:R-:W-:Y:S01]  /*7d20*/  IMAD.U32 R0, RZ, RZ, UR50 ;  /* 0x00000032ff007e24 */ /* 0x000fe2000f8e00ff */
[----:B------:R0:W-:Y:S01]  /*7d30*/  SYNCS.ARRIVE.TRANS64.A1T0 RZ, [R98+UR44], RZ ;  /* 0x000000ff62ff79a7 */ /* 0x0001e2000810002c */
[----:B------:R-:W-:Y:S01]  /*7d40*/  IMAD.MOV.U32 R22, RZ, RZ, -0x1 ;  /* 0xffffffffff167424 */ /* 0x000fe200078e00ff */
[----:B------:R-:W-:Y:S01]  /*7d50*/  LEA R16, P0, R3, R16, 0x1 ;  /* 0x0000001003107211 */ /* 0x000fe200078008ff */
[----:B------:R-:W-:Y:S02]  /*7d60*/  IMAD.U32 R3, RZ, RZ, UR40 ;  /* 0x00000028ff037e24 */ /* 0x000fe4000f8e00ff */
[----:B------:R-:W-:Y:S02]  /*7d70*/  IMAD.MOV.U32 R19, RZ, RZ, -0x1 ;  /* 0xffffffffff137424 */ /* 0x000fe400078e00ff */
[----:B------:R-:W-:Y:S01]  /*7d80*/  IMAD.MOV.U32 R18, RZ, RZ, -0x1 ;  /* 0xffffffffff127424 */ /* 0x000fe200078e00ff */
[----:B------:R-:W-:-:S02]  /*7d90*/  LEA.HI.X R17, R0, R17, R3, 0x1, P0 ;  /* 0x0000001100117211 */ /* 0x000fc400000f0c03 */
[----:B------:R-:W-:Y:S02]  /*7da0*/  ISETP.GE.U32.AND P0, PT, R16, UR4, PT ;  /* 0x0000000410007c0c */ /* 0x000fe4000bf06070 */
[----:B------:R-:W-:Y:S02]  /*7db0*/  PRMT R0, RZ, 0x7610, R0 ;  /* 0x00007610ff007816 */ /* 0x000fe40000000000 */
[----:B------:R-:W-:-:S13]  /*7dc0*/  ISETP.GE.U32.AND.EX P0, PT, R17, UR5, PT, P0 ;  /* 0x0000000511007c0c */ /* 0x000fda000bf06100 */
[----:B0-----:R-:W-:Y:S05]  /*7dd0*/  @P0 BRA `(.L_x_186) ;  /* 0x0000000400640947 */ /* 0x001fea0003800000 */
[----:B------:R-:W0:Y:S01]  /*7de0*/  S2R R12, SR_CTAID.X ;  /* 0x00000000000c7919 */ /* 0x000e220000002500 */
[----:B------:R-:W1:Y:S01]  /*7df0*/  LDC.64 R10, c[0x0][0x828] ;  /* 0x00020a00ff0a7b82 */ /* 0x000e620000000a00 */
[----:B------:R-:W-:Y:S01]  /*7e00*/  ULDC UR4, c[0x0][0x150] ;  /* 0x0000540000047ab9 */ /* 0x000fe20000000800 */
[----:B------:R-:W-:Y:S01]  /*7e10*/  IMAD.MOV.U32 R8, RZ, RZ, R16 ;  /* 0x000000ffff087224 */ /* 0x000fe200078e0010 */
[----:B------:R-:W0:Y:S01]  /*7e20*/  S2R R20, SR_CTAID.Y ;  /* 0x0000000000147919 */ /* 0x000e220000002600 */
[----:B------:R-:W-:-:S04]  /*7e30*/  IMAD.MOV.U32 R9, RZ, RZ, R17 ;  /* 0x000000ffff097224 */ /* 0x000fc800078e0011 */
[----:B------:R-:W2:Y:S08]  /*7e40*/  LDC R21, c[0x0][0x144] ;  /* 0x00005100ff157b82 */ /* 0x000eb00000000800 */
[----:B------:R-:W2:Y:S08]  /*7e50*/  LDC R0, c[0x0][0x830] ;  /* 0x00020c00ff007b82 */ /* 0x000eb00000000800 */
[----:B------:R-:W2:Y:S01]  /*7e60*/  LDC.64 R14, c[0x0][0x820] ;  /* 0x00020800ff0e7b82 */ /* 0x000ea20000000a00 */
[----:B-1----:R-:W-:-:S04]  /*7e70*/  ISETP.NE.U32.AND P0, PT, R10, RZ, PT ;  /* 0x000000ff0a00720c */ /* 0x002fc80003f05070 */
[----:B------:R-:W-:Y:S02]  /*7e80*/  ISETP.NE.AND.EX P0, PT, R11, RZ, PT, P0 ;  /* 0x000000ff0b00720c */ /* 0x000fe40003f05300 */
[----:B0-----:R-:W-:-:S05]  /*7e90*/  I2FP.F32.U32 R3, R12 ;  /* 0x0000000c00037245 */ /* 0x001fca0000201000 */
[----:B------:R-:W-:-:S04]  /*7ea0*/  FMUL R3, R3, UR4 ;  /* 0x0000000403037c20 */ /* 0x000fc80008400000 */
[----:B------:R0:W1:Y:S02]  /*7eb0*/  F2I.U32.TRUNC.NTZ R19, R3 ;  /* 0x0000000300137305 */ /* 0x000064000020f000 */
[----:B------:R-:W-:Y:S05]  /*7ec0*/  @!P0 BRA `(.L_x_187) ;  /* 0x0000000000288947 */ /* 0x000fea0003800000 */
[----:B0-----:R-:W0:Y:S02]  /*7ed0*/  LDC R3, c[0x0][0x834] ;  /* 0x00020d00ff037b82 */ /* 0x001e240000000800 */
[----:B0-----:R-:W-:-:S05]  /*7ee0*/  IADD3 R3, P0, R16, R3, RZ ;  /* 0x0000000310037210 */ /* 0x001fca0007f1e0ff */
[----:B------:R-:W-:-:S04]  /*7ef0*/  IMAD.X R13, RZ, RZ, R17, P0 ;  /* 0x000000ffff0d7224 */ /* 0x000fc800000e0611 */
[----:B--2-4-:R-:W-:-:S04]  /*7f00*/  IMAD.WIDE.U32 R4, R13, R10, RZ ;  /* 0x0000000a0d047225 */ /* 0x014fc800078e00ff */
[----:B---3--:R-:W-:-:S04]  /*7f10*/  IMAD.WIDE.U32 R6, P0, R3, R11, R4 ;  /* 0x0000000b03067225 */ /* 0x008fc80007800004 */
[----:B------:R-:W-:-:S04]  /*7f20*/  IMAD.WIDE.U32 R4, R3, R10, RZ ;  /* 0x0000000a03047225 */ /* 0x000fc800078e00ff */
[----:B------:R-:W-:Y:S01]  /*7f30*/  IMAD.X R9, RZ, RZ, RZ, P0 ;  /* 0x000000ffff097224 */ /* 0x000fe200000e06ff */
[----:B------:R-:W-:Y:S01]  /*7f40*/  IADD3 RZ, P0, R5, R6, RZ ;  /* 0x0000000605ff7210 */ /* 0x000fe20007f1e0ff */
[----:B------:R-:W-:-:S04]  /*7f50*/  IMAD.MOV.U32 R8, RZ, RZ, R7 ;  /* 0x000000ffff087224 */ /* 0x000fc800078e0007 */
[----:B------:R-:W-:-:S08]  /*7f60*/  IMAD.WIDE.U32.X R8, R13, R11, R8, P0 ;  /* 0x0000000b0d087225 */ /* 0x000fd000000e0408 */
.L_x_187:
[----:B---3--:R-:W3:Y:S01]  /*7f70*/  LDC.64 R26, c[0x0][0x840] ;  /* 0x00021000ff1a7b82 */ /* 0x008ee20000000a00 */
[-C--:B--2---:R-:W-:Y:S01]  /*7f80*/  SHF.R.U64 R18, R8, R0.reuse, R9 ;  /* 0x0000000008127219 */ /* 0x084fe20000001209 */
[----:B-1----:R-:W-:Y:S01]  /*7f90*/  IMAD.MOV R19, RZ, RZ, -R19 ;  /* 0x000000ffff137224 */ /* 0x002fe200078e0a13 */
[----:B------:R-:W-:Y:S01]  /*7fa0*/  SHF.R.U32.HI R0, RZ, R0, R9 ;  /* 0x00000000ff007219 */ /* 0x000fe20000011609 */
[----:B------:R-:W-:Y:S01]  /*7fb0*/  ULDC UR4, c[0x0][0x154] ;  /* 0x0000550000047ab9 */ /* 0x000fe20000000800 */
[----:B0-----:R-:W-:Y:S01]  /*7fc0*/  IADD3 R3, P0, RZ, -R18, RZ ;  /* 0x80000012ff037210 */ /* 0x001fe20007f1e0ff */
[----:B------:R-:W-:Y:S02]  /*7fd0*/  IMAD R21, R21, R19, R12 ;  /* 0x0000001315157224 */ /* 0x000fe400078e020c */
[----:B------:R-:W0:Y:S01]  /*7fe0*/  LDC R6, c[0x0][0x818] ;  /* 0x00020600ff067b82 */ /* 0x000e220000000800 */
[----:B------:R-:W-:Y:S02]  /*7ff0*/  IMAD.MOV.U32 R7, RZ, RZ, 0x1 ;  /* 0x00000001ff077424 */ /* 0x000fe400078e00ff */
[----:B----4-:R-:W-:-:S04]  /*8000*/  IMAD.X R5, RZ, RZ, ~R0, P0 ;  /* 0x000000ffff057224 */ /* 0x010fc800000e0e00 */
[-C--:B------:R-:W-:Y:S01]  /*8010*/  IMAD R0, R5, R14.reuse, RZ ;  /* 0x0000000e05007224 */ /* 0x080fe200078e02ff */
[----:B------:R-:W1:Y:S01]  /*8020*/  LDC R8, c[0x0][0x808] ;  /* 0x00020200ff087b82 */ /* 0x000e620000000800 */
[----:B------:R-:W-:-:S04]  /*8030*/  IMAD.WIDE.U32 R4, R3, R14, R16 ;  /* 0x0000000e03047225 */ /* 0x000fc800078e0010 */
[----:B------:R-:W-:Y:S01]  /*8040*/  IMAD R3, R3, R15, R0 ;  /* 0x0000000f03037224 */ /* 0x000fe200078e0200 */
[----:B------:R-:W-:Y:S02]  /*8050*/  I2FP.F32.U32 R0, R20 ;  /* 0x0000001400007245 */ /* 0x000fe40000201000 */
[----:B------:R-:W2:Y:S01]  /*8060*/  LDC R22, c[0x0][0x858] ;  /* 0x00021600ff167b82 */ /* 0x000ea20000000800 */
[----:B------:R-:W-:Y:S01]  /*8070*/  IMAD.IADD R3, R5, 0x1, R3 ;  /* 0x0000000105037824 */ /* 0x000fe200078e0203 */
[----:B---3--:R-:W-:Y:S01]  /*8080*/  ISETP.NE.U32.AND P0, PT, R26, RZ, PT ;  /* 0x000000ff1a00720c */ /* 0x008fe20003f05070 */
[----:B------:R-:W-:Y:S01]  /*8090*/  FMUL R0, R0, UR4 ;  /* 0x0000000400007c20 */ /* 0x000fe20008400000 */
[----:B------:R-:W-:Y:S02]  /*80a0*/  IMAD.MOV.U32 R5, RZ, RZ, -0x1 ;  /* 0xffffffffff057424 */ /* 0x000fe400078e00ff */
[----:B------:R-:W-:Y:S01]  /*80b0*/  ISETP.NE.AND.EX P0, PT, R27, RZ, PT, P0 ;  /* 0x000000ff1b00720c */ /* 0x000fe20003f05300 */
[----:B------:R3:W4:Y:S01]  /*80c0*/  F2I.U32.TRUNC.NTZ R13, R0 ;  /* 0x00000000000d7305 */ /* 0x000722000020f000 */
[----:B------:R-:W3:Y:S01]  /*80d0*/  LDC R15, c[0x0][0x148] ;  /* 0x00005200ff0f7b82 */ /* 0x000ee20000000800 */
[----:B0-----:R-:W-:-:S02]  /*80e0*/  SHF.R.U64 R12, R4, R6, R3 ;  /* 0x00000006040c7219 */ /* 0x001fc40000001203 */
[----:B------:R-:W-:-:S05]  /*80f0*/  SHF.R.U32.HI R3, RZ, R6, R3 ;  /* 0x00000006ff037219 */ /* 0x000fca0000011603 */
[----:B------:R-:W0:Y:S01]  /*8100*/  LDC R19, c[0x0][0x800] ;  /* 0x00020000ff137b82 */ /* 0x000e220000000800 */
[-CC-:B-1----:R-:W-:Y:S02]  /*8110*/  SHF.R.U64 R10, R12, R8.reuse, R3.reuse ;  /* 0x000000080c0a7219 */ /* 0x182fe40000001203 */
[----:B------:R-:W-:-:S05]  /*8120*/  SHF.R.U32.HI R3, RZ, R8, R3 ;  /* 0x00000008ff037219 */ /* 0x000fca0000011603 */
[----:B------:R-:W1:Y:S01]  /*8130*/  LDC R24, c[0x0][0x848] ;  /* 0x00021200ff187b82 */ /* 0x000e620000000800 */
[-C--:B--2---:R-:W-:Y:S02]  /*8140*/  SHF.L.U32 R4, R5, R22.reuse, RZ ;  /* 0x0000001605047219 */ /* 0x084fe400000006ff */
[-CC-:B------:R-:W-:Y:S02]  /*8150*/  SHF.R.U64 R14, R10, R22.reuse, R3.reuse ;  /* 0x000000160a0e7219 */ /* 0x180fe40000001203 */
[----:B------:R-:W-:Y:S02]  /*8160*/  SHF.R.U32.HI R5, RZ, R22, R3 ;  /* 0x00000016ff057219 */ /* 0x000fe40000011603 */
[----:B------:R-:W-:Y:S01]  /*8170*/  LOP3.LUT R25, RZ, R4, RZ, 0x33, !PT ;  /* 0x00000004ff197212 */ /* 0x000fe200078e33ff */
[----:B------:R-:W2:Y:S01]  /*8180*/  LDC R28, c[0x0][0x838] ;  /* 0x00020e00ff1c7b82 */ /* 0x000ea20000000800 */
[----:B------:R-:W-:Y:S01]  /*8190*/  SHF.L.U32 R22, R7, R22, RZ ;  /* 0x0000001607167219 */ /* 0x000fe200000006ff */
[----:B------:R-:W-:-:S06]  /*81a0*/  IMAD.MOV.U32 R4, RZ, RZ, R14 ;  /* 0x000000ffff047224 */ /* 0x000fcc00078e000e */
[----:B------:R-:W0:Y:S01]  /*81b0*/  LDC R29, c[0x0][0x810] ;  /* 0x00020400ff1d7b82 */ /* 0x000e220000000800 */
[----:B----4-:R-:W-:Y:S05]  /*81c0*/  @!P0 BRA `(.L_x_188) ;  /* 0x0000000000288947 */ /* 0x010fea0003800000 */
[----:B------:R-:W4:Y:S02]  /*81d0*/  LDC R3, c[0x0][0x84c] ;  /* 0x00021300ff037b82 */ /* 0x000f240000000800 */
[----:B----4-:R-:W-:-:S05]  /*81e0*/  IADD3 R3, P0, R14, R3, RZ ;  /* 0x000000030e037210 */ /* 0x010fca0007f1e0ff */
        /* <DEDUP_REMOVED lines=8> */
.L_x_188:
[----:B------:R-:W-:Y:S01]  /*8270*/  ISETP.NE.AND P0, PT, R2, 0x1, PT ;  /* 0x000000010200780c */ /* 0x000fe20003f05270 */
[----:B0-----:R-:W-:Y:S01]  /*8280*/  VIADD R7, R19, 0xffffffff ;  /* 0xffffffff13077836 */ /* 0x001fe20000000000 */
[----:B-1-3--:R-:W-:Y:S01]  /*8290*/  SHF.R.U64 R0, R4, R24, R5 ;  /* 0x0000001804007219 */ /* 0x00afe20000001205 */
[----:B------:R-:W-:Y:S01]  /*82a0*/  IMAD.MOV R13, RZ, RZ, -R13 ;  /* 0x000000ffff0d7224 */ /* 0x000fe200078e0a0d */
[----:B------:R-:W-:Y:S01]  /*82b0*/  LOP3.LUT R5, R10, R25, RZ, 0xc0, !PT ;  /* 0x000000190a057212 */ /* 0x000fe200078ec0ff */
[----:B------:R-:W-:Y:S02]  /*82c0*/  IMAD.MOV.U32 R4, RZ, RZ, 0x1 ;  /* 0x00000001ff047424 */ /* 0x000fe400078e00ff */
[----:B------:R-:W-:Y:S02]  /*82d0*/  IMAD.MOV R3, RZ, RZ, -R0 ;  /* 0x000000ffff037224 */ /* 0x000fe400078e0a00 */
[----:B------:R-:W-:Y:S01]  /*82e0*/  IMAD R22, R22, R0, R5 ;  /* 0x0000000016167224 */ /* 0x000fe200078e0205 */
[----:B------:R-:W-:Y:S01]  /*82f0*/  LOP3.LUT R5, R12, R7, RZ, 0xc0, !PT ;  /* 0x000000070c057212 */ /* 0x000fe200078ec0ff */
[----:B--2---:R-:W-:-:S02]  /*8300*/  IMAD R0, R3, R28, R14 ;  /* 0x0000001c03007224 */ /* 0x004fc400078e020e */
[----:B------:R-:W-:Y:S02]  /*8310*/  @P0 IMAD R21, R15, R13, R20 ;  /* 0x0000000d0f150224 */ /* 0x000fe400078e0214 */
[----:B------:R-:W-:Y:S01]  /*8320*/  IMAD R3, R0, R19, R5 ;  /* 0x0000001300037224 */ /* 0x000fe200078e0205 */
[----:B------:R-:W-:Y:S01]  /*8330*/  PRMT R0, R4, 0x7610, R0 ;  /* 0x0000761004007816 */ /* 0x000fe20000000000 */
[----:B------:R-:W-:-:S05]  /*8340*/  IMAD R22, R22, R29, R21 ;  /* 0x0000001d16167224 */ /* 0x000fca00078e0215 */
[----:B------:R-:W-:Y:S02]  /*8350*/  SEL R19, R3, R22, !P0 ;  /* 0x0000001603137207 */ /* 0x000fe40004000000 */
[----:B------:R-:W-:-:S07]  /*8360*/  SEL R22, R22, R3, !P0 ;  /* 0x0000000316167207 */ /* 0x000fce0004000000 */
.L_x_186:
[----:B------:R-:W-:Y:S02]  /*8370*/  LOP3.LUT P0, RZ, R0, 0xff, RZ, 0xc0, !PT ;  /* 0x000000ff00ff7812 */ /* 0x000fe4000780c0ff */
[----:B------:R-:W-:-:S11]  /*8380*/  LOP3.LUT R116, R116, 0x1, RZ, 0x3c, !PT ;  /* 0x0000000174747812 */ /* 0x000fd600078e3cff */
[----:B------:R-:W-:Y:S05]  /*8390*/  @P0 BRA `(.L_x_189) ;  /* 0xffffff9000900947 */ /* 0x000fea000383ffff */
[----:B------:R-:W-:Y:S05]  /*83a0*/  EXIT ;  /* 0x000000000000794d */ /* 0x000fea0003800000 */
.L_x_14:
[----:B------:R-:W-:-:S08]  /*83b0*/  ISETP.NE.AND P0, PT, RZ, UR4, PT ;  /* 0x00000004ff007c0c */ /* 0x000fd0000bf05270 */
[----:B------:R-:W0:-:S00]  /*83c0*/  USETMAXREG.DEALLOC.CTAPOOL 0x28 ;  /* 0x00000028000079c8 */ /* 0x000e0000080e0500 */
[----:B------:R-:W-:Y:S05]  /*83d0*/  @P0 EXIT ;  /* 0x000000000000094d */ /* 0x000fea0003800000 */
[----:B0-----:R-:W-:Y:S01]  /*83e0*/  LOP3.LUT P0, RZ, R3, 0xff, RZ, 0xc0, !PT ;  /* 0x000000ff03ff7812 */ /* 0x001fe2000780c0ff */
[----:B------:R-:W-:Y:S02]  /*83f0*/  IMAD.MOV.U32 R24, RZ, RZ, 0x1 ;  /* 0x00000001ff187424 */ /* 0x000fe400078e00ff */
[----:B------:R-:W-:-:S10]  /*8400*/  IMAD.MOV.U32 R25, RZ, RZ, RZ ;  /* 0x000000ffff197224 */ /* 0x000fd400078e00ff */
[----:B------:R-:W-:Y:S05]  /*8410*/  @!P0 BRA `(.L_x_190) ;  /* 0x0000000c00d88947 */ /* 0x000fea0003800000 */
[C---:B------:R-:W-:Y:S01]  /*8420*/  ISETP.NE.AND P1, PT, R23.reuse, RZ, PT ;  /* 0x000000ff1700720c */ /* 0x040fe20003f25270 */
[----:B------:R-:W-:Y:S01]  /*8430*/  ULDC UR42, c[0x0][0x858] ;  /* 0x00021600002a7ab9 */ /* 0x000fe20000000800 */
[----:B------:R-:W-:Y:S01]  /*8440*/  LOP3.LUT P0, RZ, R0, 0x1f, RZ, 0xc0, !PT ;  /* 0x0000001f00ff7812 */ /* 0x000fe2000780c0ff */
[----:B------:R-:W-:Y:S01]  /*8450*/  UMOV UR4, 0xffffffff ;  /* 0xffffffff00047882 */ /* 0x000fe20000000000 */
[----:B------:R-:W-:Y:S01]  /*8460*/  LOP3.LUT R26, R26, 0xfffffffe, RZ, 0xc0, !PT ;  /* 0xfffffffe1a1a7812 */ /* 0x000fe200078ec0ff */
[----:B------:R-:W-:Y:S01]  /*8470*/  BSSY B6, `(.L_x_190) ;  /* 0x00000f0000067945 */ /* 0x000fe20003800000 */
[----:B------:R-:W-:Y:S01]  /*8480*/  ISETP.NE.OR P0, PT, R23, RZ, !P0 ;  /* 0x000000ff1700720c */ /* 0x000fe20004705670 */
[----:B------:R-:W-:Y:S01]  /*8490*/  USHF.L.U32 UR4, UR4, UR42, URZ ;  /* 0x0000002a04047299 */ /* 0x000fe2000800063f */
[----:B------:R-:W-:Y:S01]  /*84a0*/  IMAD.MOV.U32 R27, RZ, RZ, 0x1 ;  /* 0x00000001ff1b7424 */ /* 0x000fe200078e00ff */
[----:B------:R-:W-:Y:S01]  /*84b0*/  ULDC UR41, c[0x0][0x800] ;  /* 0x0002000000297ab9 */ /* 0x000fe20000000800 */
[----:B------:R-:W-:Y:S01]  /*84c0*/  IMAD.MOV.U32 R25, RZ, RZ, RZ ;  /* 0x000000ffff197224 */ /* 0x000fe200078e00ff */
[----:B------:R-:W-:Y:S01]  /*84d0*/  UMOV UR5, 0x1 ;  /* 0x0000000100057882 */ /* 0x000fe20000000000 */
[----:B------:R-:W-:Y:S01]  /*84e0*/  IMAD.MOV.U32 R24, RZ, RZ, 0x1 ;  /* 0x00000001ff187424 */ /* 0x000fe200078e00ff */
[----:B------:R-:W-:Y:S01]  /*84f0*/  @P1 LOP3.LUT R26, R26, 0x1, RZ, 0xfc, !PT ;  /* 0x000000011a1a1812 */ /* 0x000fe200078efcff */
[----:B------:R-:W-:-:S02]  /*8500*/  UIADD3 UR44, UR39, 0x1, URZ ;  /* 0x00000001272c7890 */ /* 0x000fc4000fffe03f */
[----:B------:R-:W-:Y:S01]  /*8510*/  ULOP3.LUT UR45, UR38, 0x2, URZ, 0xfc, !UPT ;  /* 0x00000002262d7892 */ /* 0x000fe2000f8efc3f */
[----:B------:R-:W-:Y:S01]  /*8520*/  LOP3.LUT R26, R26, 0xfffffffb, RZ, 0xc0, !PT ;  /* 0xfffffffb1a1a7812 */ /* 0x000fe200078ec0ff */
[----:B------:R-:W-:Y:S02]  /*8530*/  UIADD3 UR41, UR41, -0x1, URZ ;  /* 0xffffffff29297890 */ /* 0x000fe4000fffe03f */
[----:B------:R-:W-:Y:S01]  /*8540*/  USHF.L.U32 UR42, UR5, UR42, URZ ;  /* 0x0000002a052a7299 */ /* 0x000fe2000800063f */
[----:B------:R-:W-:Y:S01]  /*8550*/  @P0 LOP3.LUT R26, R26, 0x4, RZ, 0xfc, !PT ;  /* 0x000000041a1a0812 */ /* 0x000fe200078efcff */
[----:B------:R-:W-:Y:S01]  /*8560*/  ULOP3.LUT UR43, URZ, UR4, URZ, 0x33, !UPT ;  /* 0x000000043f2b7292 */ /* 0x000fe2000f8e333f */
[----:B------:R-:W-:-:S11]  /*8570*/  ULDC.64 UR36, c[0x0][0x198] ;  /* 0x0000660000247ab9 */ /* 0x000fd60000000a00 */
.L_x_207:
[----:B------:R-:W0:Y:S01]  /*8580*/  S2R R3, SR_CgaCtaId ;  /* 0x0000000000037919 */ /* 0x000e220000008800 */
[----:B------:R-:W-:-:S04]  /*8590*/  MOV R28, 0x400 ;  /* 0x00000400001c7802 */ /* 0x000fc80000000f00 */
[----:B0-----:R-:W-:-:S05]  /*85a0*/  LEA R28, R3, R28, 0x18 ;  /* 0x0000001c031c7211 */ /* 0x001fca00078ec0ff */
[----:B------:R-:W-:-:S05]  /*85b0*/  VIADD R0, R28, 0x800 ;  /* 0x000008001c007836 */ /* 0x000fca0000000000 */
[----:B------:R-:W-:-:S13]  /*85c0*/  LOP3.LUT P0, RZ, R0, 0x1bf, RZ, 0xc0, !PT ;  /* 0x000001bf00ff7812 */ /* 0x000fda000780c0ff */
[----:B------:R-:W-:Y:S05]  /*85d0*/  @!P0 BRA `(.L_x_191) ;  /* 0x0000000000408947 */ /* 0x000fea0003800000 */
[----:B------:R-:W-:Y:S01]  /*85e0*/  MOV R14, 0x0 ;  /* 0x00000000000e7802 */ /* 0x000fe20000000f00 */
[----:B------:R-:W-:Y:S01]  /*85f0*/  ULDC.64 UR4, c[0x4][0x88] ;  /* 0x0100220000047ab9 */ /* 0x000fe20000000a00 */
[----:B------:R-:W-:Y:S01]  /*8600*/  ULDC.64 UR6, c[0x4][0x8] ;  /* 0x0100020000067ab9 */ /* 0x000fe20000000a00 */
[----:B------:R-:W-:Y:S02]  /*8610*/  IMAD.U32 R4, RZ, RZ, UR4 ;  /* 0x00000004ff047e24 */ /* 0x000fe4000f8e00ff */
[----:B------:R-:W-:Y:S01]  /*8620*/  IMAD.U32 R5, RZ, RZ, UR5 ;  /* 0x00000005ff057e24 */ /* 0x000fe2000f8e00ff */
[----:B------:R-:W0:Y:S01]  /*8630*/  LDC.64 R14, c[0x4][R14] ;  /* 0x010000000e0e7b82 */ /* 0x000e220000000a00 */
[----:B------:R-:W-:Y:S01]  /*8640*/  ULDC.64 UR4, c[0x4][0x90] ;  /* 0x0100240000047ab9 */ /* 0x000fe20000000a00 */
[----:B------:R-:W-:Y:S02]  /*8650*/  IMAD.U32 R10, RZ, RZ, UR6 ;  /* 0x00000006ff0a7e24 */ /* 0x000fe4000f8e00ff */
[----:B------:R-:W-:-:S02]  /*8660*/  IMAD.U32 R6, RZ, RZ, UR4 ;  /* 0x00000004ff067e24 */ /* 0x000fc4000f8e00ff */
[----:B------:R-:W-:Y:S02]  /*8670*/  IMAD.U32 R7, RZ, RZ, UR5 ;  /* 0x00000005ff077e24 */ /* 0x000fe4000f8e00ff */
[----:B------:R-:W-:Y:S02]  /*8680*/  IMAD.U32 R11, RZ, RZ, UR7 ;  /* 0x00000007ff0b7e24 */ /* 0x000fe4000f8e00ff */
[----:B------:R-:W-:Y:S02]  /*8690*/  IMAD.MOV.U32 R8, RZ, RZ, 0x70 ;  /* 0x00000070ff087424 */ /* 0x000fe400078e00ff */
[----:B------:R-:W-:Y:S02]  /*86a0*/  IMAD.MOV.U32 R12, RZ, RZ, 0x1 ;  /* 0x00000001ff0c7424 */ /* 0x000fe400078e00ff */
[----:B------:R-:W-:-:S07]  /*86b0*/  IMAD.MOV.U32 R13, RZ, RZ, RZ ;  /* 0x000000ffff0d7224 */ /* 0x000fce00078e00ff */
[----:B------:R-:W-:-:S07]  /*86c0*/  LEPC R20, `(.L_x_191) ;  /* 0x000000001014794e */ /* 0x000fce0000000000 */
[----:B0----5:R-:W-:Y:S05]  /*86d0*/  CALL.ABS.NOINC R14 ;  /* 0x000000000e007343 */ /* 0x021fea0003c00000 */
.L_x_191:
        /* <DEDUP_REMOVED lines=19> */
.L_x_192:
[----:B------:R-:W0:Y:S02]  /*8810*/  LDC R0, c[0x0][0x28c] ;  /* 0x0000a300ff007b82 */ /* 0x000e240000000800 */
[----:B0-----:R-:W-:-:S13]  /*8820*/  ISETP.GE.AND P0, PT, R0, 0x1, PT ;  /* 0x000000010000780c */ /* 0x001fda0003f06270 */
[----:B------:R-:W-:Y:S05]  /*8830*/  @!P0 BRA `(.L_x_193) ;  /* 0x0000000400108947 */ /* 0x000fea0003800000 */
[----:B------:R-:W-:Y:S01]  /*8840*/  BSSY B0, `(.L_x_193) ;  /* 0x0000043000007945 */ /* 0x000fe20003800000 */
[----:B------:R-:W-:Y:S02]  /*8850*/  IMAD.SHL.U32 R19, R19, 0x80, RZ ;  /* 0x0000008013137824 */ /* 0x000fe400078e00ff */
[----:B------:R-:W-:Y:S02]  /*8860*/  IMAD.SHL.U32 R22, R22, 0x40, RZ ;  /* 0x0000004016167824 */ /* 0x000fe400078e00ff */
[----:B------:R-:W-:Y:S02]  /*8870*/  IMAD.MOV.U32 R6, RZ, RZ, RZ ;  /* 0x000000ffff067224 */ /* 0x000fe400078e00ff */
[----:B------:R-:W-:Y:S02]  /*8880*/  IMAD.MOV.U32 R8, RZ, RZ, RZ ;  /* 0x000000ffff087224 */ /* 0x000fe400078e00ff */
[----:B------:R-:W-:Y:S02]  /*8890*/  IMAD.U32 R9, RZ, RZ, UR44 ;  /* 0x0000002cff097e24 */ /* 0x000fe4000f8e00ff */
[----:B------:R-:W-:-:S02]  /*88a0*/  IMAD.MOV.U32 R0, RZ, RZ, R24 ;  /* 0x000000ffff007224 */ /* 0x000fc400078e0018 */
[----:B------:R-:W-:-:S07]  /*88b0*/  IMAD.MOV.U32 R3, RZ, RZ, R25 ;  /* 0x000000ffff037224 */ /* 0x000fce00078e0019 */
.L_x_202:
[----:B0-----:R-:W-:Y:S01]  /*88c0*/  IMAD R7, R3, 0x8, R28 ;  /* 0x0000000803077824 */ /* 0x001fe200078e021c */
[----:B------:R-:W-:Y:S01]  /*88d0*/  SHF.L.U32 R4, R0, 0x1f, RZ ;  /* 0x0000001f00047819 */ /* 0x000fe200000006ff */
[----:B------:R-:W-:Y:S01]  /*88e0*/  BSSY B1, `(.L_x_194) ;  /* 0x0000005000017945 */ /* 0x000fe20003800000 */
[----:B------:R-:W-:Y:S02]  /*88f0*/  ISETP.NE.AND P1, PT, R23, RZ, PT ;  /* 0x000000ff1700720c */ /* 0x000fe40003f25270 */
[----:B------:R-:W0:Y:S11]  /*8900*/  SYNCS.PHASECHK.TRANS64.TRYWAIT P0, [R7+URZ+0x58], R4 ;  /* 0x00005804070075a7 */ /* 0x000e36000800017f */
[----:B------:R-:W1:Y:S01]  /*8910*/  @!P1 LDC R5, c[0x0][0x70c] ;  /* 0x0001c300ff059b82 */ /* 0x000e620000000800 */
[----:B0-----:R-:W-:Y:S05]  /*8920*/  @!P0 BRA `(.L_x_195) ;  /* 0x0000001000e48947 */ /* 0x001fea0003800000 */
.L_x_227:
[----:B------:R-:W-:Y:S05]  /*8930*/  BSYNC B1 ;  /* 0x0000000000017941 */ /* 0x000fea0003800000 */
.L_x_194:
[----:B------:R-:W-:Y:S01]  /*8940*/  ISETP.NE.AND P0, PT, R23, RZ, PT ;  /* 0x000000ff1700720c */ /* 0x000fe20003f05270 */
[----:B------:R-:W-:-:S04]  /*8950*/  UPRMT UR4, UR45, 0x9910, URZ ;  /* 0x000099102d047896 */ /* 0x000fc8000800003f */
[----:B------:R-:W-:-:S08]  /*8960*/  UISETP.NE.AND UP0, UPT, UR4, 0x2, UPT ;  /* 0x000000020400788c */ /* 0x000fd0000bf05270 */
[----:B-1----:R1:W-:Y:S01]  /*8970*/  @!P0 SYNCS.ARRIVE.TRANS64 RZ, [R7+URZ], R5 ;  /* 0x0000000507ff89a7 */ /* 0x0023e2000800003f */
[----:B------:R-:W-:-:S13]  /*8980*/  PLOP3.LUT P0, PT, PT, PT, UP0, 0x80, 0x0 ;  /* 0x000000000000781c */ /* 0x000fda0003f0f008 */
[----:B-1----:R-:W-:Y:S05]  /*8990*/  @P0 BRA `(.L_x_196) ;  /* 0x0000000000040947 */ /* 0x002fea0003800000 */
[----:B------:R-:W-:Y:S01]  /*89a0*/  BPT.TRAP 0x1 ;  /* 0x000000040000795c */ /* 0x000fe20000300000 */
.L_x_196:
[----:B------:R-:W-:Y:S01]  /*89b0*/  LOP3.LUT P0, RZ, R26, 0x4, RZ, 0xc0, !PT ;  /* 0x000000041aff7812 */ /* 0x000fe2000780c0ff */
[----:B------:R-:W-:-:S12]  /*89c0*/  BSSY B1, `(.L_x_197) ;  /* 0x0000003000017945 */ /* 0x000fd80003800000 */
[----:B------:R-:W-:Y:S05]  /*89d0*/  @P0 BRA `(.L_x_198) ;  /* 0x0000000000040947 */ /* 0x000fea0003800000 */
[----:B------:R-:W-:Y:S01]  /*89e0*/  BPT.TRAP 0x1 ;  /* 0x000000040000795c */ /* 0x000fe20000300000 */
.L_x_198:
[----:B------:R-:W-:Y:S05]  /*89f0*/  BSYNC B1 ;  /* 0x0000000000017941 */ /* 0x000fea0003800000 */
.L_x_197:
[----:B------:R-:W-:-:S03]  /*8a00*/  UMOV UR4, 0xffffffff ;  /* 0xffffffff00047882 */ /* 0x000fc60000000000 */
[----:B------:R-:W-:Y:S05]  /*8a10*/  BRA.DIV UR4, `(.L_x_199) ;  /* 0x0000001204bc7947 */ /* 0x000fea000b800000 */
[----:B------:R-:W-:-:S13]  /*8a20*/  ELECT P6, URZ, PT ;  /* 0x00000000003f782f */ /* 0x000fda00038c0000 */
.L_x_230:
[----:B------:R-:W-:Y:S04]  /*8a30*/  BSSY B1, `(.L_x_200) ;  /* 0x0000019000017945 */ /* 0x000fe80003800000 */
[----:B------:R-:W-:Y:S05]  /*8a40*/  @!P6 BRA `(.L_x_201) ;  /* 0x00000000005ce947 */ /* 0x000fea0003800000 */
[--C-:B0-----:R-:W-:Y:S01]  /*8a50*/  IMAD R4, R3, 0x1000, R28.reuse ;  /* 0x0000100003047824 */ /* 0x101fe200078e021c */
[----:B------:R-:W-:Y:S01]  /*8a60*/  R2UR UR17, R7 ;  /* 0x00000000071172ca */ /* 0x000fe200000e0000 */
[----:B------:R-:W-:Y:S01]  /*8a70*/  IMAD R5, R3, 0x4000, R28 ;  /* 0x0000400003057824 */ /* 0x000fe200078e021c */
[----:B------:R-:W-:Y:S01]  /*8a80*/  R2UR UR20, R18 ;  /* 0x00000000121472ca */ /* 0x000fe200000e0000 */
[----:B------:R-:W-:Y:S01]  /*8a90*/  UIADD3 UR4, UP0, UR36, 0xf0, URZ ;  /* 0x000000f024047890 */ /* 0x000fe2000ff1e03f */
[----:B------:R-:W-:Y:S01]  /*8aa0*/  R2UR UR16, R4 ;  /* 0x00000000041072ca */ /* 0x000fe200000e0000 */
[----:B------:R-:W-:Y:S01]  /*8ab0*/  UIADD3 UR14, UP1, UR36, 0x1f0, URZ ;  /* 0x000001f0240e7890 */ /* 0x000fe2000ff3e03f */
[----:B------:R-:W-:Y:S01]  /*8ac0*/  R2UR UR8, R5 ;  /* 0x00000000050872ca */ /* 0x000fe200000e0000 */
[----:B------:R-:W-:Y:S01]  /*8ad0*/  UIADD3.X UR5, URZ, UR37, URZ, UP0, !UPT ;  /* 0x000000253f057290 */ /* 0x000fe200087fe43f */
[----:B------:R-:W-:Y:S01]  /*8ae0*/  R2UR UR18, R8 ;  /* 0x00000000081272ca */ /* 0x000fe200000e0000 */
[----:B------:R-:W-:Y:S01]  /*8af0*/  UIADD3.X UR15, URZ, UR37, URZ, UP1, !UPT ;  /* 0x000000253f0f7290 */ /* 0x000fe20008ffe43f */
[----:B------:R-:W-:Y:S01]  /*8b00*/  R2UR UR19, R22 ;  /* 0x00000000161372ca */ /* 0x000fe200000e0000 */
[----:B------:R-:W-:Y:S01]  /*8b10*/  UMOV UR6, 0x0 ;  /* 0x0000000000067882 */ /* 0x000fe20000000000 */
[----:B------:R-:W-:Y:S01]  /*8b20*/  R2UR UR10, R6 ;  /* 0x00000000060a72ca */ /* 0x000fe200000e0000 */
[----:B------:R-:W-:Y:S01]  /*8b30*/  UMOV UR7, 0x10000000 ;  /* 0x1000000000077882 */ /* 0x000fe20000000000 */
[----:B------:R-:W-:Y:S01]  /*8b40*/  R2UR UR11, R19 ;  /* 0x00000000130b72ca */ /* 0x000fe200000e0000 */
[----:B------:R-:W-:Y:S01]  /*8b50*/  UMOV UR9, UR17 ;  /* 0x0000001100097c82 */ /* 0x000fe20008000000 */
[----:B------:R-:W-:Y:S01]  /*8b60*/  UMOV UR12, UR20 ;  /* 0x00000014000c7c82 */ /* 0x000fe20008000000 */
[----:B------:R-:W-:-:S02]  /*8b70*/  UIADD3 UR16, UR16, 0x800, URZ ;  /* 0x0000080010107890 */ /* 0x000fc4000fffe03f */
[----:B------:R-:W-:-:S07]  /*8b80*/  UIADD3 UR8, UR8, 0xb800, URZ ;  /* 0x0000b80008087890 */ /* 0x000fce000fffe03f */
[----:B------:R1:W-:Y:S02]  /*8b90*/  UTMALDG.3D [UR16], [UR4], desc[UR6] ;  /* 0x00000610040075b4 */ /* 0x0003e40008011000 */
[----:B------:R1:W-:Y:S02]  /*8ba0*/  UTMALDG.3D [UR8], [UR14], desc[UR6] ;  /* 0x000006080e0075b4 */ /* 0x0003e40008011000 */
[----:B-1----:R-:W-:Y:S01]  /*8bb0*/  NOP ;  /* 0x0000000000007918 */ /* 0x002fe20000000000 */
.L_x_201:
[----:B------:R-:W-:Y:S05]  /*8bc0*/  BSYNC B1 ;  /* 0x0000000000017941 */ /* 0x000fea0003800000 */
.L_x_200:
[----:B------:R-:W-:Y:S02]  /*8bd0*/  VIADD R9, R9, 0xffffffff ;  /* 0xffffffff09097836 */ /* 0x000fe40000000000 */
[----:B------:R-:W-:Y:S02]  /*8be0*/  VIADD R3, R3, 0x1 ;  /* 0x0000000103037836 */ /* 0x000fe40000000000 */
[----:B------:R-:W-:Y:S01]  /*8bf0*/  VIADD R8, R8, 0x40 ;  /* 0x0000004008087836 */ /* 0x000fe20000000000 */
[----:B------:R-:W-:Y:S01]  /*8c00*/  ISETP.GT.AND P1, PT, R9, 0x1, PT ;  /* 0x000000010900780c */ /* 0x000fe20003f24270 */
[----:B------:R-:W-:Y:S01]  /*8c10*/  VIADD R6, R6, 0x80 ;  /* 0x0000008006067836 */ /* 0x000fe20000000000 */
[----:B------:R-:W-:-:S04]  /*8c20*/  ISETP.NE.AND P0, PT, R3, 0xb, PT ;  /* 0x0000000b0300780c */ /* 0x000fc80003f05270 */
[----:B------:R-:W-:Y:S02]  /*8c30*/  SEL R5, RZ, 0x1, P0 ;  /* 0x00000001ff057807 */ /* 0x000fe40000000000 */
[----:B------:R-:W-:Y:S02]  /*8c40*/  SEL R3, R3, RZ, P0 ;  /* 0x000000ff03037207 */ /* 0x000fe40000000000 */
[----:B------:R-:W-:-:S03]  /*8c50*/  LOP3.LUT R0, R0, R5, RZ, 0x3c, !PT ;  /* 0x0000000500007212 */ /* 0x000fc600078e3cff */
[----:B------:R-:W-:Y:S05]  /*8c60*/  @P1 BRA `(.L_x_202) ;  /* 0xfffffffc00141947 */ /* 0x000fea000383ffff */
[----:B------:R-:W-:Y:S05]  /*8c70*/  BSYNC B0 ;  /* 0x0000000000007941 */ /* 0x000fea0003800000 */
.L_x_193:
[----:B------:R-:W-:Y:S01]  /*8c80*/  VIADD R0, R25, UR39 ;  /* 0x0000002719007c36 */ /* 0x000fe20008000000 */
[----:B------:R-:W-:Y:S01]  /*8c90*/  LOP3.LUT P1, RZ, R27, 0xff, RZ, 0xc0, !PT ;  /* 0x000000ff1bff7812 */ /* 0x000fe2000782c0ff */
[----:B------:R-:W-:Y:S01]  /*8ca0*/  IMAD.U32 R3, RZ, RZ, UR39 ;  /* 0x00000027ff037e24 */ /* 0x000fe2000f8e00ff */
[----:B------:R-:W-:Y:S01]  /*8cb0*/  IADD3 R16, P2, R16, UR50, RZ ;  /* 0x0000003210107c10 */ /* 0x000fe2000ff5e0ff */
[----:B------:R-:W-:Y:S01]  /*8cc0*/  ULDC.64 UR4, c[0x0][0x850] ;  /* 0x0002140000047ab9 */ /* 0x000fe20000000a00 */
[C---:B------:R-:W-:Y:S01]  /*8cd0*/  ISETP.GT.U32.AND P0, PT, R0.reuse, 0xa, PT ;  /* 0x0000000a0000780c */ /* 0x040fe20003f04070 */
[----:B------:R-:W-:Y:S01]  /*8ce0*/  UISETP.GE.U32.AND UP0, UPT, UR39, 0xb, UPT ;  /* 0x0000000b2700788c */ /* 0x000fe2000bf06070 */
[----:B------:R-:W-:Y:S01]  /*8cf0*/  IADD3.X R17, R17, UR40, RZ, P2, !PT ;  /* 0x0000002811117c10 */ /* 0x000fe200097fe4ff */
[----:B0-----:R-:W-:Y:S01]  /*8d00*/  IMAD.WIDE.U32 R4, R0, -0x45d1745d, RZ ;  /* 0xba2e8ba300047825 */ /* 0x001fe200078e00ff */
[----:B------:R-:W-:Y:S01]  /*8d10*/  ISETP.LT.U32.AND P0, PT, R3, 0xb, P0 ;  /* 0x0000000b0300780c */ /* 0x000fe20000701070 */
[----:B------:R-:W-:Y:S01]  /*8d20*/  BSSY B0, `(.L_x_203) ;  /* 0x0000062000007945 */ /* 0x000fe20003800000 */
[----:B------:R-:W-:Y:S01]  /*8d30*/  PRMT R27, RZ, 0x7610, R27 ;  /* 0x00007610ff1b7816 */ /* 0x000fe2000000001b */
[----:B------:R-:W-:Y:S01]  /*8d40*/  IMAD.MOV.U32 R22, RZ, RZ, -0x1 ;  /* 0xffffffffff167424 */ /* 0x000fe200078e00ff */
[----:B------:R-:W-:Y:S01]  /*8d50*/  SEL R3, RZ, 0x1, !P0 ;  /* 0x00000001ff037807 */ /* 0x000fe20004000000 */
[----:B------:R0:W-:Y:S01]  /*8d60*/  @P1 SYNCS.ARRIVE.TRANS64.A1T0 RZ, [R28+URZ+0xe8], RZ ;  /* 0x0000e8ff1cff19a7 */ /* 0x0001e2000810003f */
[----:B------:R-:W-:Y:S01]  /*8d70*/  ISETP.GE.U32.AND P0, PT, R16, UR4, PT ;  /* 0x0000000410007c0c */ /* 0x000fe2000bf06070 */
[----:B------:R-:W-:Y:S01]  /*8d80*/  IMAD.MOV.U32 R19, RZ, RZ, -0x1 ;  /* 0xffffffffff137424 */ /* 0x000fe200078e00ff */
[----:B------:R-:W-:Y:S01]  /*8d90*/  PLOP3.LUT P1, PT, PT, PT, UP0, 0x80, 0x0 ;  /* 0x000000000000781c */ /* 0x000fe20003f2f008 */
[----:B------:R-:W-:Y:S01]  /*8da0*/  IMAD.MOV.U32 R18, RZ, RZ, -0x1 ;  /* 0xffffffffff127424 */ /* 0x000fe200078e00ff */
[----:B------:R-:W-:-:S02]  /*8db0*/  ISETP.GE.U32.AND.EX P0, PT, R17, UR5, PT, P0 ;  /* 0x0000000511007c0c */ /* 0x000fc4000bf06100 */
[----:B------:R-:W-:Y:S02]  /*8dc0*/  SHF.R.U32.HI R5, RZ, 0x3, R5 ;  /* 0x00000003ff057819 */ /* 0x000fe40000011605 */
[----:B------:R-:W-:-:S03]  /*8dd0*/  LOP3.LUT R24, R24, R3, RZ, 0x3c, !PT ;  /* 0x0000000318187212 */ /* 0x000fc600078e3cff */
[--C-:B------:R-:W-:Y:S01]  /*8de0*/  IMAD R25, R5, -0xb, R0.reuse ;  /* 0xfffffff505197824 */ /* 0x100fe200078e0200 */
[----:B------:R-:W-:-:S03]  /*8df0*/  PRMT R0, RZ, 0x7610, R0 ;  /* 0x00007610ff007816 */ /* 0x000fc60000000000 */
[----:B------:R-:W-:Y:S02]  /*8e00*/  @P1 LOP3.LUT R24, R24, 0x1, R5, 0x78, !PT ;  /* 0x0000000118181812 */ /* 0x000fe400078e7805 */
[----:B0-----:R-:W-:Y:S05]  /*8e10*/  @P0 BRA `(.L_x_204) ;  /* 0x0000000400480947 */ /* 0x001fea0003800000 */
[----:B------:R-:W-:Y:S01]  /*8e20*/  ULDC.64 UR4, c[0x0][0x828] ;  /* 0x00020a0000047ab9 */ /* 0x000fe20000000a00 */
[----:B------:R-:W0:Y:S01]  /*8e30*/  S2R R3, SR_CTAID.X ;  /* 0x0000000000037919 */ /* 0x000e220000002500 */
[----:B------:R-:W-:Y:S01]  /*8e40*/  ISETP.NE.U32.AND P0, PT, RZ, UR4, PT ;  /* 0x00000004ff007c0c */ /* 0x000fe2000bf05070 */
[----:B------:R-:W-:Y:S01]  /*8e50*/  ULDC UR7, c[0x0][0x830] ;  /* 0x00020c0000077ab9 */ /* 0x000fe20000000800 */
[----:B------:R-:W-:Y:S01]  /*8e60*/  IMAD.MOV.U32 R4, RZ, RZ, R16 ;  /* 0x000000ffff047224 */ /* 0x000fe200078e0010 */
[----:B------:R-:W1:Y:S01]  /*8e70*/  S2R R0, SR_CTAID.Y ;  /* 0x0000000000007919 */ /* 0x000e620000002600 */
[----:B------:R-:W-:Y:S01]  /*8e80*/  ISETP.NE.AND.EX P0, PT, RZ, UR5, PT, P0 ;  /* 0x00000005ff007c0c */ /* 0x000fe2000bf05300 */
[----:B------:R-:W-:-:S12]  /*8e90*/  IMAD.MOV.U32 R5, RZ, RZ, R17 ;  /* 0x000000ffff057224 */ /* 0x000fd800078e0011 */
[----:B------:R-:W-:Y:S05]  /*8ea0*/  @!P0 BRA `(.L_x_205) ;  /* 0x0000000000288947 */ /* 0x000fea0003800000 */
[----:B------:R-:W-:Y:S02]  /*8eb0*/  ULDC UR6, c[0x0][0x834] ;  /* 0x00020d0000067ab9 */ /* 0x000fe40000000800 */
[----:B------:R-:W-:-:S05]  /*8ec0*/  IADD3 R9, P0, R16, UR6, RZ ;  /* 0x0000000610097c10 */ /* 0x000fca000ff1e0ff */
[----:B------:R-:W-:-:S04]  /*8ed0*/  IMAD.X R11, RZ, RZ, R17, P0 ;  /* 0x000000ffff0b7224 */ /* 0x000fc800000e0611 */
[----:B------:R-:W-:-:S04]  /*8ee0*/  IMAD.WIDE.U32 R6, R11, UR4, RZ ;  /* 0x000000040b067c25 */ /* 0x000fc8000f8e00ff */
[----:B------:R-:W-:-:S04]  /*8ef0*/  IMAD.WIDE.U32 R6, P0, R9, UR5, R6 ;  /* 0x0000000509067c25 */ /* 0x000fc8000f800006 */
[----:B------:R-:W-:-:S04]  /*8f00*/  IMAD.WIDE.U32 R8, R9, UR4, RZ ;  /* 0x0000000409087c25 */ /* 0x000fc8000f8e00ff */
[----:B------:R-:W-:Y:S01]  /*8f10*/  IMAD.X R5, RZ, RZ, RZ, P0 ;  /* 0x000000ffff057224 */ /* 0x000fe200000e06ff */
[----:B------:R-:W-:Y:S01]  /*8f20*/  IADD3 RZ, P0, R9, R6, RZ ;  /* 0x0000000609ff7210 */ /* 0x000fe20007f1e0ff */
[----:B------:R-:W-:-:S04]  /*8f30*/  IMAD.MOV.U32 R4, RZ, RZ, R7 ;  /* 0x000000ffff047224 */ /* 0x000fc800078e0007 */
[----:B------:R-:W-:-:S08]  /*8f40*/  IMAD.WIDE.U32.X R4, R11, UR5, R4, P0 ;  /* 0x000000050b047c25 */ /* 0x000fd000080e0404 */
.L_x_205:
[--C-:B------:R-:W-:Y:S01]  /*8f50*/  SHF.R.U64 R18, R4, UR7, R5.reuse ;  /* 0x0000000704127c19 */ /* 0x100fe20008001205 */
[----:B------:R-:W-:Y:S01]  /*8f60*/  ULDC.64 UR4, c[0x0][0x820] ;  /* 0x0002080000047ab9 */ /* 0x000fe20000000a00 */
[----:B------:R-:W-:Y:S01]  /*8f70*/  SHF.R.U32.HI R4, RZ, UR7, R5 ;  /* 0x00000007ff047c19 */ /* 0x000fe20008011605 */
[----:B------:R-:W-:Y:S01]  /*8f80*/  ULDC.64 UR8, c[0x0][0x840] ;  /* 0x0002100000087ab9 */ /* 0x000fe20000000a00 */
[----:B------:R-:W-:Y:S01]  /*8f90*/  IADD3 R7, P0, RZ, -R18, RZ ;  /* 0x80000012ff077210 */ /* 0x000fe20007f1e0ff */
[----:B------:R-:W2:Y:S01]  /*8fa0*/  LDC R13, c[0x0][0x148] ;  /* 0x00005200ff0d7b82 */ /* 0x000ea20000000800 */
[----:B0-----:R-:W-:Y:S01]  /*8fb0*/  I2FP.F32.U32 R8, R3 ;  /* 0x0000000300087245 */ /* 0x001fe20000201000 */
[----:B------:R-:W-:Y:S02]  /*8fc0*/  ULDC UR6, c[0x0][0x808] ;  /* 0x0002020000067ab9 */ /* 0x000fe40000000800 */
[----:B------:R-:W-:Y:S01]  /*8fd0*/  IMAD.X R4, RZ, RZ, ~R4, P0 ;  /* 0x000000ffff047224 */ /* 0x000fe200000e0e04 */
[----:B------:R-:W-:-:S03]  /*8fe0*/  ISETP.NE.U32.AND P0, PT, RZ, UR8, PT ;  /* 0x00000008ff007c0c */ /* 0x000fc6000bf05070 */
[----:B------:R-:W-:Y:S01]  /*8ff0*/  IMAD R6, R4, UR4, RZ ;  /* 0x0000000404067c24 */ /* 0x000fe2000f8e02ff */
[----:B------:R-:W-:Y:S01]  /*9000*/  ISETP.NE.AND.EX P0, PT, RZ, UR9, PT, P0 ;  /* 0x00000009ff007c0c */ /* 0x000fe2000bf05300 */
[----:B------:R-:W-:Y:S01]  /*9010*/  IMAD.WIDE.U32 R4, R7, UR4, R16 ;  /* 0x0000000407047c25 */ /* 0x000fe2000f8e0010 */
[----:B------:R-:W-:-:S03]  /*9020*/  ULDC UR4, c[0x0][0x150] ;  /* 0x0000540000047ab9 */ /* 0x000fc60000000800 */
[----:B------:R-:W-:Y:S01]  /*9030*/  FMUL R8, R8, UR4 ;  /* 0x0000000408087c20 */ /* 0x000fe20008400000 */
[----:B------:R-:W-:Y:S01]  /*9040*/  IMAD R7, R7, UR5, R6 ;  /* 0x0000000507077c24 */ /* 0x000fe2000f8e0206 */
[----:B------:R-:W-:Y:S01]  /*9050*/  ULDC UR4, c[0x0][0x818] ;  /* 0x0002060000047ab9 */ /* 0x000fe20000000800 */
[----:B------:R-:W0:Y:S01]  /*9060*/  LDC R6, c[0x0][0x144] ;  /* 0x00005100ff067b82 */ /* 0x000e220000000800 */
[----:B------:R-:W-:Y:S01]  /*9070*/  ULDC UR5, c[0x0][0x154] ;  /* 0x0000550000057ab9 */ /* 0x000fe20000000800 */
[----:B------:R-:W-:Y:S01]  /*9080*/  IMAD.IADD R5, R5, 0x1, R7 ;  /* 0x0000000105057824 */ /* 0x000fe200078e0207 */
[----:B------:R-:W3:Y:S04]  /*9090*/  F2I.U32.TRUNC.NTZ R8, R8 ;  /* 0x0000000800087305 */ /* 0x000ee8000020f000 */
[----:B------:R-:W-:-:S02]  /*90a0*/  SHF.R.U64 R10, R4, UR4, R5 ;  /* 0x00000004040a7c19 */ /* 0x000fc40008001205 */
[----:B-1----:R-:W-:Y:S02]  /*90b0*/  I2FP.F32.U32 R4, R0 ;  /* 0x0000000000047245 */ /* 0x002fe40000201000 */
[----:B------:R-:W-:Y:S01]  /*90c0*/  SHF.R.U32.HI R5, RZ, UR4, R5 ;  /* 0x00000004ff057c19 */ /* 0x000fe20008011605 */
[----:B------:R-:W-:Y:S02]  /*90d0*/  ULDC UR4, c[0x0][0x858] ;  /* 0x0002160000047ab9 */ /* 0x000fe40000000800 */
[----:B------:R-:W-:Y:S01]  /*90e0*/  FMUL R7, R4, UR5 ;  /* 0x0000000504077c20 */ /* 0x000fe20008400000 */
[--C-:B------:R-:W-:Y:S02]  /*90f0*/  SHF.R.U64 R12, R10, UR6, R5.reuse ;  /* 0x000000060a0c7c19 */ /* 0x100fe40008001205 */
[----:B------:R-:W-:Y:S01]  /*9100*/  SHF.R.U32.HI R5, RZ, UR6, R5 ;  /* 0x00000006ff057c19 */ /* 0x000fe20008011605 */
[----:B------:R1:W4:Y:S01]  /*9110*/  F2I.U32.TRUNC.NTZ R14, R7 ;  /* 0x00000007000e7305 */ /* 0x000322000020f000 */
[----:B---3--:R-:W-:-:S02]  /*9120*/  IMAD.MOV R8, RZ, RZ, -R8 ;  /* 0x000000ffff087224 */ /* 0x008fc400078e0a08 */
[--C-:B------:R-:W-:Y:S02]  /*9130*/  SHF.R.U64 R11, R12, UR4, R5.reuse ;  /* 0x000000040c0b7c19 */ /* 0x100fe40008001205 */
[----:B------:R-:W-:Y:S01]  /*9140*/  SHF.R.U32.HI R5, RZ, UR4, R5 ;  /* 0x00000004ff057c19 */ /* 0x000fe20008011605 */
[----:B0-----:R-:W-:Y:S02]  /*9150*/  IMAD R3, R6, R8, R3 ;  /* 0x0000000806037224 */ /* 0x001fe400078e0203 */
[----:B------:R-:W-:Y:S01]  /*9160*/  IMAD.MOV.U32 R4, RZ, RZ, R11 ;  /* 0x000000ffff047224 */ /* 0x000fe200078e000b */
[----:B-12-4-:R-:W-:Y:S06]  /*9170*/  @!P0 BRA `(.L_x_206) ;  /* 0x0000000000288947 */ /* 0x016fec0003800000 */
        /* <DEDUP_REMOVED lines=10> */
.L_x_206:
[----:B------:R-:W-:Y:S01]  /*9220*/  ISETP.NE.AND P0, PT, R2, 0x1, PT ;  /* 0x000000010200780c */ /* 0x000fe20003f05270 */
[----:B------:R-:W-:Y:S01]  /*9230*/  ULDC UR4, c[0x0][0x848] ;  /* 0x0002120000047ab9 */ /* 0x000fe20000000800 */
[----:B------:R-:W-:Y:S01]  /*9240*/  IMAD.MOV R14, RZ, RZ, -R14 ;  /* 0x000000ffff0e7224 */ /* 0x000fe200078e0a0e */
[----:B------:R-:W-:Y:S01]  /*9250*/  SHF.R.U64 R5, R4, UR4, R5 ;  /* 0x0000000404057c19 */ /* 0x000fe20008001205 */
[----:B------:R-:W-:Y:S01]  /*9260*/  ULDC UR4, c[0x0][0x838] ;  /* 0x00020e0000047ab9 */ /* 0x000fe20000000800 */
[----:B------:R-:W-:Y:S01]  /*9270*/  LOP3.LUT R12, R12, UR43, RZ, 0xc0, !PT ;  /* 0x0000002b0c0c7c12 */ /* 0x000fe2000f8ec0ff */
[----:B------:R-:W-:Y:S01]  /*9280*/  ULDC UR5, c[0x0][0x810] ;  /* 0x0002040000057ab9 */ /* 0x000fe20000000800 */
[----:B------:R-:W-:-:S03]  /*9290*/  LOP3.LUT R22, R10, UR41, RZ, 0xc0, !PT ;  /* 0x000000290a167c12 */ /* 0x000fc6000f8ec0ff */
[----:B------:R-:W-:-:S03]  /*92a0*/  IMAD R12, R5, UR42, R12 ;  /* 0x0000002a050c7c24 */ /* 0x000fc6000f8e020c */
[----:B------:R-:W-:Y:S02]  /*92b0*/  @P0 IMAD R3, R13, R14, R0 ;  /* 0x0000000e0d030224 */ /* 0x000fe400078e0200 */
[----:B------:R-:W-:Y:S02]  /*92c0*/  IMAD.MOV R0, RZ, RZ, -R5 ;  /* 0x000000ffff007224 */ /* 0x000fe400078e0a05 */
[----:B------:R-:W-:Y:S02]  /*92d0*/  IMAD R3, R12, UR5, R3 ;  /* 0x000000050c037c24 */ /* 0x000fe4000f8e0203 */
[----:B------:R-:W-:Y:S01]  /*92e0*/  IMAD R11, R0, UR4, R11 ;  /* 0x00000004000b7c24 */ /* 0x000fe2000f8e020b */
[----:B------:R-:W-:Y:S01]  /*92f0*/  ULDC UR4, c[0x0][0x800] ;  /* 0x0002000000047ab9 */ /* 0x000fe20000000800 */
[----:B------:R-:W-:Y:S02]  /*9300*/  IMAD.MOV.U32 R0, RZ, RZ, 0x1 ;  /* 0x00000001ff007424 */ /* 0x000fe400078e00ff */
[----:B------:R-:W-:-:S05]  /*9310*/  IMAD R22, R11, UR4, R22 ;  /* 0x000000040b167c24 */ /* 0x000fca000f8e0216 */
[----:B------:R-:W-:Y:S02]  /*9320*/  SEL R19, R22, R3, !P0 ;  /* 0x0000000316137207 */ /* 0x000fe40004000000 */
[----:B------:R-:W-:-:S07]  /*9330*/  SEL R22, R3, R22, !P0 ;  /* 0x0000001603167207 */ /* 0x000fce0004000000 */
.L_x_204:
[----:B------:R-:W-:Y:S05]  /*9340*/  BSYNC B0 ;  /* 0x0000000000007941 */ /* 0x000fea0003800000 */
.L_x_203:
[----:B------:R-:W-:-:S13]  /*9350*/  LOP3.LUT P0, RZ, R0, 0xff, RZ, 0xc0, !PT ;  /* 0x000000ff00ff7812 */ /* 0x000fda000780c0ff */
[----:B------:R-:W-:Y:S05]  /*9360*/  @P0 BRA `(.L_x_207) ;  /* 0xfffffff000840947 */ /* 0x000fea000383ffff */
[----:B------:R-:W-:Y:S05]  /*9370*/  BSYNC B6 ;  /* 0x0000000000067941 */ /* 0x000fea0003800000 */
.L_x_190:
[----:B------:R-:W-:-:S03]  /*9380*/  UMOV UR4, 0xffffffff ;  /* 0xffffffff00047882 */ /* 0x000fc60000000000 */
[----:B------:R-:W-:Y:S05]  /*9390*/  BRA.DIV UR4, `(.L_x_208) ;  /* 0x0000000a047c7947 */ /* 0x000fea000b800000 */
[----:B------:R-:W-:-:S13]  /*93a0*/  ELECT P6, URZ, PT ;  /* 0x00000000003f782f */ /* 0x000fda00038c0000 */
.L_x_233:
[----:B------:R-:W-:Y:S04]  /*93b0*/  BSSY B0, `(.L_x_209) ;  /* 0x000006b000007945 */ /* 0x000fe80003800000 */
[----:B------:R-:W-:Y:S05]  /*93c0*/  @!P6 BRA `(.L_x_210) ;  /* 0x0000000400a4e947 */ /* 0x000fea0003800000 */
[----:B------:R-:W-:-:S04]  /*93d0*/  ULOP3.LUT UR4, UR38, 0x2, URZ, 0xfc, !UPT ;  /* 0x0000000226047892 */ /* 0x000fc8000f8efc3f */
[----:B------:R-:W-:-:S06]  /*93e0*/  UISETP.NE.AND UP0, UPT, UR4, 0x3, UPT ;  /* 0x000000030400788c */ /* 0x000fcc000bf05270 */
[----:B------:R-:W-:-:S13]  /*93f0*/  PLOP3.LUT P0, PT, PT, PT, UP0, 0x80, 0x0 ;  /* 0x000000000000781c */ /* 0x000fda0003f0f008 */
[----:B------:R-:W-:Y:S05]  /*9400*/  @!P0 BRA `(.L_x_211) ;  /* 0x0000000000048947 */ /* 0x000fea0003800000 */
[----:B------:R-:W-:Y:S01]  /*9410*/  BPT.TRAP 0x1 ;  /* 0x000000040000795c */ /* 0x000fe20000300000 */
.L_x_211:
[----:B------:R-:W0:Y:S01]  /*9420*/  S2R R3, SR_CgaCtaId ;  /* 0x0000000000037919 */ /* 0x000e220000008800 */
[----:B------:R-:W-:Y:S02]  /*9430*/  MOV R0, 0x400 ;  /* 0x0000040000007802 */ /* 0x000fe40000000f00 */
[----:B------:R-:W-:Y:S02]  /*9440*/  SHF.L.U32 R2, R24, 0x1f, RZ ;  /* 0x0000001f18027819 */ /* 0x000fe400000006ff */
[----:B0-----:R-:W-:-:S05]  /*9450*/  LEA R0, R3, R0, 0x18 ;  /* 0x0000000003007211 */ /* 0x001fca00078ec0ff */
[----:B------:R-:W-:-:S04]  /*9460*/  VIADD R0, R0, 0x58 ;  /* 0x0000005800007836 */ /* 0x000fc80000000000 */
[C---:B------:R-:W-:Y:S02]  /*9470*/  IMAD R5, R25.reuse, 0x8, R0 ;  /* 0x0000000819057824 */ /* 0x040fe400078e0200 */
[----:B------:R-:W-:Y:S02]  /*9480*/  VIADD R25, R25, 0x1 ;  /* 0x0000000119197836 */ /* 0x000fe40000000000 */
[----:B------:R-:W0:Y:S03]  /*9490*/  SYNCS.PHASECHK.TRANS64.TRYWAIT P0, [R5+URZ], R2 ;  /* 0x00000002050075a7 */ /* 0x000e26000800017f */
[----:B------:R-:W-:-:S04]  /*94a0*/  ISETP.NE.AND P1, PT, R25, 0xb, PT ;  /* 0x0000000b1900780c */ /* 0x000fc80003f25270 */
[----:B------:R-:W-:Y:S02]  /*94b0*/  SEL R3, RZ, 0x1, P1 ;  /* 0x00000001ff037807 */ /* 0x000fe40000800000 */
[----:B------:R-:W-:Y:S02]  /*94c0*/  SEL R25, R25, RZ, P1 ;  /* 0x000000ff19197207 */ /* 0x000fe40000800000 */
[----:B------:R-:W-:-:S03]  /*94d0*/  LOP3.LUT R24, R24, R3, RZ, 0x3c, !PT ;  /* 0x0000000318187212 */ /* 0x000fc600078e3cff */
[----:B------:R-:W-:Y:S01]  /*94e0*/  IMAD R7, R25, 0x8, R0 ;  /* 0x0000000819077824 */ /* 0x000fe200078e0200 */
[----:B------:R-:W-:Y:S01]  /*94f0*/  SHF.L.U32 R4, R24, 0x1f, RZ ;  /* 0x0000001f18047819 */ /* 0x000fe200000006ff */
[----:B0-----:R-:W-:Y:S06]  /*9500*/  @!P0 BRA `(.L_x_212) ;  /* 0x0000000800408947 */ /* 0x001fec0003800000 */
.L_x_234:
[----:B------:R-:W1:Y:S01]  /*9510*/  SYNCS.PHASECHK.TRANS64.TRYWAIT P0, [R7+URZ], R4 ;  /* 0x00000004070075a7 */ /* 0x000e62000800017f */
[----:B0-----:R-:W-:-:S05]  /*9520*/  VIADD R2, R25, 0x1 ;  /* 0x0000000119027836 */ /* 0x001fca0000000000 */
[----:B------:R-:W-:-:S04]  /*9530*/  ISETP.NE.AND P1, PT, R2, 0xb, PT ;  /* 0x0000000b0200780c */ /* 0x000fc80003f25270 */
[----:B------:R-:W-:Y:S02]  /*9540*/  SEL R3, RZ, 0x1, P1 ;  /* 0x00000001ff037807 */ /* 0x000fe40000800000 */
[----:B------:R-:W-:Y:S02]  /*9550*/  SEL R9, R2, RZ, P1 ;  /* 0x000000ff02097207 */ /* 0x000fe40000800000 */
[----:B------:R-:W-:-:S03]  /*9560*/  LOP3.LUT R24, R24, R3, RZ, 0x3c, !PT ;  /* 0x0000000318187212 */ /* 0x000fc600078e3cff */
[----:B------:R-:W-:Y:S01]  /*9570*/  IMAD R6, R9, 0x8, R0 ;  /* 0x0000000809067824 */ /* 0x000fe200078e0200 */
[----:B------:R-:W-:Y:S01]  /*9580*/  SHF.L.U32 R5, R24, 0x1f, RZ ;  /* 0x0000001f18057819 */ /* 0x000fe200000006ff */
[----:B-1----:R-:W-:Y:S06]  /*9590*/  @!P0 BRA `(.L_x_213) ;  /* 0x0000000800308947 */ /* 0x002fec0003800000 */
.L_x_235:
[----:B------:R-:W1:Y:S01]  /*95a0*/  SYNCS.PHASECHK.TRANS64.TRYWAIT P0, [R6+URZ], R5 ;  /* 0x00000005060075a7 */ /* 0x000e62000800017f */
[----:B------:R-:W-:-:S05]  /*95b0*/  VIADD R2, R9, 0x1 ;  /* 0x0000000109027836 */ /* 0x000fca0000000000 */
[----:B------:R-:W-:-:S04]  /*95c0*/  ISETP.NE.AND P1, PT, R2, 0xb, PT ;  /* 0x0000000b0200780c */ /* 0x000fc80003f25270 */
[----:B------:R-:W-:Y:S02]  /*95d0*/  SEL R3, RZ, 0x1, P1 ;  /* 0x00000001ff037807 */ /* 0x000fe40000800000 */
[----:B0-----:R-:W-:Y:S02]  /*95e0*/  SEL R7, R2, RZ, P1 ;  /* 0x000000ff02077207 */ /* 0x001fe40000800000 */
[----:B------:R-:W-:-:S03]  /*95f0*/  LOP3.LUT R24, R24, R3, RZ, 0x3c, !PT ;  /* 0x0000000318187212 */ /* 0x000fc600078e3cff */
[----:B------:R-:W-:Y:S01]  /*9600*/  IMAD R9, R7, 0x8, R0 ;  /* 0x0000000807097824 */ /* 0x000fe200078e0200 */
[----:B------:R-:W-:Y:S01]  /*9610*/  SHF.L.U32 R4, R24, 0x1f, RZ ;  /* 0x0000001f18047819 */ /* 0x000fe200000006ff */
[----:B-1----:R-:W-:Y:S06]  /*9620*/  @!P0 BRA `(.L_x_214) ;  /* 0x0000000800208947 */ /* 0x002fec0003800000 */
.L_x_236:
[----:B------:R-:W1:Y:S01]  /*9630*/  SYNCS.PHASECHK.TRANS64.TRYWAIT P0, [R9+URZ], R4 ;  /* 0x00000004090075a7 */ /* 0x000e62000800017f */
[----:B------:R-:W-:-:S05]  /*9640*/  VIADD R2, R7, 0x1 ;  /* 0x0000000107027836 */ /* 0x000fca0000000000 */
[----:B------:R-:W-:-:S04]  /*9650*/  ISETP.NE.AND P1, PT, R2, 0xb, PT ;  /* 0x0000000b0200780c */ /* 0x000fc80003f25270 */
[----:B------:R-:W-:Y:S02]  /*9660*/  SEL R3, RZ, 0x1, P1 ;  /* 0x00000001ff037807 */ /* 0x000fe40000800000 */
[----:B------:R-:W-:Y:S02]  /*9670*/  SEL R7, R2, RZ, P1 ;  /* 0x000000ff02077207 */ /* 0x000fe40000800000 */
[----:B------:R-:W-:-:S03]  /*9680*/  LOP3.LUT R24, R24, R3, RZ, 0x3c, !PT ;  /* 0x0000000318187212 */ /* 0x000fc600078e3cff */
[----:B0-----:R-:W-:Y:S01]  /*9690*/  IMAD R6, R7, 0x8, R0 ;  /* 0x0000000807067824 */ /* 0x001fe200078e0200 */
[----:B------:R-:W-:Y:S01]  /*96a0*/  SHF.L.U32 R5, R24, 0x1f, RZ ;  /* 0x0000001f18057819 */ /* 0x000fe200000006ff */
[----:B-1----:R-:W-:Y:S06]  /*96b0*/  @!P0 BRA `(.L_x_215) ;  /* 0x0000000800108947 */ /* 0x002fec0003800000 */
.L_x_237:
        /* <DEDUP_REMOVED lines=9> */
.L_x_238:
        /* <DEDUP_REMOVED lines=9> */
.L_x_239:
        /* <DEDUP_REMOVED lines=9> */
.L_x_240:
[----:B------:R-:W1:Y:S01]  /*9870*/  SYNCS.PHASECHK.TRANS64.TRYWAIT P0, [R9+URZ], R4 ;  /* 0x00000004090075a7 */ /* 0x000e62000800017f */
[----:B------:R-:W-:-:S05]  /*9880*/  VIADD R2, R7, 0x1 ;  /* 0x0000000107027836 */ /* 0x000fca0000000000 */
[----:B------:R-:W-:-:S04]  /*9890*/  ISETP.NE.AND P1, PT, R2, 0xb, PT ;  /* 0x0000000b0200780c */ /* 0x000fc80003f25270 */
[----:B------:R-:W-:Y:S02]  /*98a0*/  SEL R3, RZ, 0x1, P1 ;  /* 0x00000001ff037807 */ /* 0x000fe40000800000 */
[----:B------:R-:W-:Y:S02]  /*98b0*/  SEL R7, R2, RZ, P1 ;  /* 0x000000ff02077207 */ /* 0x000fe40000800000 */
[----:B------:R-:W-:-:S03]  /*98c0*/  LOP3.LUT R24, R24, R3, RZ, 0x3c, !PT ;  /* 0x0000000318187212 */ /* 0x000fc600078e3cff */
[----:B------:R-:W-:Y:S01]  /*98d0*/  IMAD R8, R7, 0x8, R0 ;  /* 0x0000000807087824 */ /* 0x000fe200078e0200 */
[----:B0-----:R-:W-:Y:S01]  /*98e0*/  SHF.L.U32 R5, R24, 0x1f, RZ ;  /* 0x0000001f18057819 */ /* 0x001fe200000006ff */
[----:B-1----:R-:W-:Y:S06]  /*98f0*/  @!P0 BRA `(.L_x_219) ;  /* 0x0000000400d08947 */ /* 0x002fec0003800000 */
.L_x_241:
[----:B------:R-:W1:Y:S01]  /*9900*/  SYNCS.PHASECHK.TRANS64.TRYWAIT P0, [R8+URZ], R5 ;  /* 0x00000005080075a7 */ /* 0x000e62000800017f */
[----:B------:R-:W-:-:S05]  /*9910*/  VIADD R2, R7, 0x1 ;  /* 0x0000000107027836 */ /* 0x000fca0000000000 */
[----:B------:R-:W-:-:S04]  /*9920*/  ISETP.NE.AND P1, PT, R2, 0xb, PT ;  /* 0x0000000b0200780c */ /* 0x000fc80003f25270 */
[----:B------:R-:W-:Y:S02]  /*9930*/  SEL R3, RZ, 0x1, P1 ;  /* 0x00000001ff037807 */ /* 0x000fe40000800000 */
[----:B------:R-:W-:Y:S02]  /*9940*/  SEL R7, R2, RZ, P1 ;  /* 0x000000ff02077207 */ /* 0x000fe40000800000 */
[----:B0-----:R-:W-:-:S03]  /*9950*/  LOP3.LUT R9, R24, R3, RZ, 0x3c, !PT ;  /* 0x0000000318097212 */ /* 0x001fc600078e3cff */
[----:B------:R-:W-:Y:S01]  /*9960*/  IMAD R11, R7, 0x8, R0 ;  /* 0x00000008070b7824 */ /* 0x000fe200078e0200 */
[----:B------:R-:W-:Y:S01]  /*9970*/  SHF.L.U32 R6, R9, 0x1f, RZ ;  /* 0x0000001f09067819 */ /* 0x000fe200000006ff */
[----:B-1----:R-:W-:Y:S06]  /*9980*/  @!P0 BRA `(.L_x_220) ;  /* 0x0000000400c08947 */ /* 0x002fec0003800000 */
.L_x_242:
[----:B------:R-:W1:Y:S01]  /*9990*/  SYNCS.PHASECHK.TRANS64.TRYWAIT P0, [R11+URZ], R6 ;  /* 0x000000060b0075a7 */ /* 0x000e62000800017f */
[----:B------:R-:W-:-:S05]  /*99a0*/  VIADD R2, R7, 0x1 ;  /* 0x0000000107027836 */ /* 0x000fca0000000000 */
[----:B------:R-:W-:-:S04]  /*99b0*/  ISETP.NE.AND P1, PT, R2, 0xb, PT ;  /* 0x0000000b0200780c */ /* 0x000fc80003f25270 */
[----:B------:R-:W-:Y:S02]  /*99c0*/  SEL R4, RZ, 0x1, P1 ;  /* 0x00000001ff047807 */ /* 0x000fe40000800000 */
[----:B------:R-:W-:Y:S02]  /*99d0*/  SEL R3, R2, RZ, P1 ;  /* 0x000000ff02037207 */ /* 0x000fe40000800000 */
[----:B------:R-:W-:Y:S01]  /*99e0*/  LOP3.LUT R4, R9, R4, RZ, 0x3c, !PT ;  /* 0x0000000409047212 */ /* 0x000fe200078e3cff */
[----:B-1----:R-:W-:Y:S06]  /*99f0*/  @!P0 BRA `(.L_x_221) ;  /* 0x0000000400b88947 */ /* 0x002fec0003800000 */
.L_x_243:
[----:B------:R-:W-:Y:S01]  /*9a00*/  IMAD R3, R3, 0x8, R0 ;  /* 0x0000000803037824 */ /* 0x000fe200078e0200 */
[----:B------:R-:W-:-:S07]  /*9a10*/  SHF.L.U32 R0, R4, 0x1f, RZ ;  /* 0x0000001f04007819 */ /* 0x000fce00000006ff */
.L_x_222:
[----:B--2---:R2:W3:Y:S02]  /*9a20*/  SYNCS.PHASECHK.TRANS64.TRYWAIT P0, [R3+URZ], R0 ;  /* 0x00000000030075a7 */ /* 0x0044e4000800017f */
[----:B---3--:R-:W-:Y:S05]  /*9a30*/  @!P0 NANOSLEEP.SYNCS 0x989680 ;  /* 0x009896800000895d */ /* 0x008fea0003900000 */
[----:B------:R-:W3:Y:S02]  /*9a40*/  @!P0 SYNCS.PHASECHK.TRANS64 P0, [R3+URZ], R0 ;  /* 0x00000000030085a7 */ /* 0x000ee4000800007f */
[----:B---3--:R-:W-:Y:S05]  /*9a50*/  @!P0 BRA `(.L_x_222) ;  /* 0xfffffffc00f08947 */ /* 0x008fea000383ffff */
.L_x_210:
[----:B------:R-:W-:Y:S05]  /*9a60*/  BSYNC B0 ;  /* 0x0000000000007941 */ /* 0x000fea0003800000 */
.L_x_209:
[----:B------:R-:W-:Y:S05]  /*9a70*/  EXIT ;  /* 0x000000000000794d */ /* 0x000fea0003800000 */
.L_x_16:
[----:B0-----:R-:W-:-:S04]  /*9a80*/  IMAD.U32 R0, RZ, RZ, UR46 ;  /* 0x0000002eff007e24 */ /* 0x001fc8000f8e00ff */
[----:B------:R0:W1:Y:S03]  /*9a90*/  SYNCS.PHASECHK.TRANS64.TRYWAIT P0, [R0+URZ], R3 ;  /* 0x00000003000075a7 */ /* 0x000066000800017f */
[----:B-1----:R-:W-:Y:S05]  /*9aa0*/  @!P0 NANOSLEEP.SYNCS 0x989680 ;  /* 0x009896800000895d */ /* 0x002fea0003900000 */
[----:B------:R-:W1:Y:S02]  /*9ab0*/  @!P0 SYNCS.PHASECHK.TRANS64 P0, [R0+URZ], R3 ;  /* 0x00000003000085a7 */ /* 0x000e64000800007f */
[----:B-1----:R-:W-:Y:S05]  /*9ac0*/  @!P0 BRA `(.L_x_16) ;  /* 0xfffffffc00ec8947 */ /* 0x002fea000383ffff */
[----:B------:R-:W-:Y:S05]  /*9ad0*/  BRA `(.L_x_223) ;  /* 0xffffff7800d07947 */ /* 0x000fea000383ffff */
.L_x_18:
[--C-:B------:R-:W-:Y:S02]  /*9ae0*/  IMAD.MOV.U32 R13, RZ, RZ, R87.reuse ;  /* 0x000000ffff0d7224 */ /* 0x100fe400078e0057 */
[----:B------:R-:W-:Y:S02]  /*9af0*/  IMAD.MOV.U32 R12, RZ, RZ, R87 ;  /* 0x000000ffff0c7224 */ /* 0x000fe400078e0057 */
[----:B------:R-:W-:Y:S02]  /*9b00*/  IMAD.MOV.U32 R11, RZ, RZ, 0x1f ;  /* 0x0000001fff0b7424 */ /* 0x000fe400078e00ff */
[----:B------:R-:W-:-:S07]  /*9b10*/  IMAD.MOV.U32 R15, RZ, RZ, -0x1 ;  /* 0xffffffffff0f7424 */ /* 0x000fce00078e00ff */
[----:B-----5:R-:W-:Y:S05]  /*9b20*/  WARPSYNC.COLLECTIVE R15, `(.L_x_224) ;  /* 0x000000000f087348 */ /* 0x020fea0003c00000 */
[----:B------:R0:W1:Y:S02]  /*9b30*/  SHFL.IDX P6, R14, R13, R12, R11 ;  /* 0x0000000c0d0e7389 */ /* 0x00006400000c000b */
[----:B01---5:R-:W-:Y:S01]  /*9b40*/  ENDCOLLECTIVE ;  /* 0x000000000000791b */ /* 0x023fe20003800000 */
.L_x_224:
[----:B------:R-:W-:Y:S05]  /*9b50*/  BRA `(.L_x_225) ;  /* 0xffffff7c001c7947 */ /* 0x000fea000383ffff */
.L_x_22:
[----:B-1----:R1:W2:Y:S02]  /*9b60*/  SYNCS.PHASECHK.TRANS64.TRYWAIT P0, [R3+URZ], R0 ;  /* 0x00000000030075a7 */ /* 0x0022a4000800017f */
[----:B--2---:R-:W-:Y:S05]  /*9b70*/  @!P0 NANOSLEEP.SYNCS 0x989680 ;  /* 0x009896800000895d */ /* 0x004fea0003900000 */
[----:B------:R-:W2:Y:S02]  /*9b80*/  @!P0 SYNCS.PHASECHK.TRANS64 P0, [R3+URZ], R0 ;  /* 0x00000000030085a7 */ /* 0x000ea4000800007f */
[----:B--2---:R-:W-:Y:S05]  /*9b90*/  @!P0 BRA `(.L_x_22) ;  /* 0xfffffffc00f08947 */ /* 0x004fea000383ffff */
[----:B------:R-:W-:Y:S05]  /*9ba0*/  BRA `(.L_x_21) ;  /* 0xffffff7c00387947 */ /* 0x000fea000383ffff */
.L_x_33:
[----:B0-----:R-:W-:-:S04]  /*9bb0*/  IMAD.U32 R3, RZ, RZ, UR4 ;  /* 0x00000004ff037e24 */ /* 0x001fc8000f8e00ff */
[----:B------:R0:W1:Y:S03]  /*9bc0*/  SYNCS.PHASECHK.TRANS64.TRYWAIT P0, [R3+URZ], R0 ;  /* 0x00000000030075a7 */ /* 0x000066000800017f */
[----:B-1----:R-:W-:Y:S05]  /*9bd0*/  @!P0 NANOSLEEP.SYNCS 0x989680 ;  /* 0x009896800000895d */ /* 0x002fea0003900000 */
[----:B------:R-:W1:Y:S02]  /*9be0*/  @!P0 SYNCS.PHASECHK.TRANS64 P0, [R3+URZ], R0 ;  /* 0x00000000030085a7 */ /* 0x000e64000800007f */
[----:B-1----:R-:W-:Y:S05]  /*9bf0*/  @!P0 BRA `(.L_x_33) ;  /* 0xfffffffc00ec8947 */ /* 0x002fea000383ffff */
[----:B------:R-:W-:Y:S05]  /*9c00*/  BRA `(.L_x_32) ;  /* 0xffffff8c001c7947 */ /* 0x000fea000383ffff */
.L_x_45:
[----:B0-----:R0:W1:Y:S02]  /*9c10*/  SYNCS.PHASECHK.TRANS64.TRYWAIT P0, [R4+URZ], R5 ;  /* 0x00000005040075a7 */ /* 0x001064000800017f */
[----:B-1----:R-:W-:Y:S05]  /*9c20*/  @!P0 NANOSLEEP.SYNCS 0x989680 ;  /* 0x009896800000895d */ /* 0x002fea0003900000 */
[----:B------:R-:W1:Y:S02]  /*9c30*/  @!P0 SYNCS.PHASECHK.TRANS64 P0, [R4+URZ], R5 ;  /* 0x00000005040085a7 */ /* 0x000e64000800007f */
[----:B-1----:R-:W-:Y:S05]  /*9c40*/  @!P0 BRA `(.L_x_45) ;  /* 0xfffffffc00f08947 */ /* 0x002fea000383ffff */
[----:B------:R-:W-:Y:S05]  /*9c50*/  BRA `(.L_x_44) ;  /* 0xffffff9c00307947 */ /* 0x000fea000383ffff */
.L_x_54:
[----:B0-----:R-:W-:-:S04]  /*9c60*/  IMAD.U32 R0, RZ, RZ, UR46 ;  /* 0x0000002eff007e24 */ /* 0x001fc8000f8e00ff */
[----:B------:R0:W1:Y:S03]  /*9c70*/  SYNCS.PHASECHK.TRANS64.TRYWAIT P0, [R0+URZ+0x10], R3 ;  /* 0x00001003000075a7 */ /* 0x000066000800017f */
[----:B-1----:R-:W-:Y:S05]  /*9c80*/  @!P0 NANOSLEEP.SYNCS 0x989680 ;  /* 0x009896800000895d */ /* 0x002fea0003900000 */
[----:B------:R-:W1:Y:S02]  /*9c90*/  @!P0 SYNCS.PHASECHK.TRANS64 P0, [R0+URZ+0x10], R3 ;  /* 0x00001003000085a7 */ /* 0x000e64000800007f */
[----:B-1----:R-:W-:Y:S05]  /*9ca0*/  @!P0 BRA `(.L_x_54) ;  /* 0xfffffffc00ec8947 */ /* 0x002fea000383ffff */
[----:B------:R-:W-:Y:S05]  /*9cb0*/  BRA `(.L_x_226) ;  /* 0xffffffac00287947 */ /* 0x000fea000383ffff */
.L_x_195:
[----:B0-----:R0:W2:Y:S02]  /*9cc0*/  SYNCS.PHASECHK.TRANS64.TRYWAIT P0, [R7+URZ+0x58], R4 ;  /* 0x00005804070075a7 */ /* 0x0010a4000800017f */
[----:B--2---:R-:W-:Y:S05]  /*9cd0*/  @!P0 NANOSLEEP.SYNCS 0x989680 ;  /* 0x009896800000895d */ /* 0x004fea0003900000 */
[----:B------:R-:W2:Y:S02]  /*9ce0*/  @!P0 SYNCS.PHASECHK.TRANS64 P0, [R7+URZ+0x58], R4 ;  /* 0x00005804070085a7 */ /* 0x000ea4000800007f */
[----:B--2---:R-:W-:Y:S05]  /*9cf0*/  @!P0 BRA `(.L_x_195) ;  /* 0xfffffffc00f08947 */ /* 0x004fea000383ffff */
[----:B------:R-:W-:Y:S05]  /*9d00*/  BRA `(.L_x_227) ;  /* 0xffffffec00087947 */ /* 0x000fea000383ffff */
.L_x_199:
[----:B------:R-:W-:Y:S01]  /*9d10*/  BSSY B1, `(.L_x_228) ;  /* 0x0000006000017945 */ /* 0x000fe20003800000 */
[----:B------:R-:W-:-:S07]  /*9d20*/  IMAD.MOV.U32 R15, RZ, RZ, -0x1 ;  /* 0xffffffffff0f7424 */ /* 0x000fce00078e00ff */
[----:B0----5:R-:W-:Y:S05]  /*9d30*/  WARPSYNC.COLLECTIVE R15, `(.L_x_229) ;  /* 0x000000000f0c7348 */ /* 0x021fea0003c00000 */
[----:B------:R-:W-:Y:S02]  /*9d40*/  ELECT P6, UR62, PT ;  /* 0x00000000003e782f */ /* 0x000fe400038c0000 */
[----:B------:R-:W-:Y:S01]  /*9d50*/  MOV R14, UR62 ;  /* 0x0000003e000e7c02 */ /* 0x000fe20008000f00 */
[----:B0----5:R-:W-:Y:S10]  /*9d60*/  ENDCOLLECTIVE ;  /* 0x000000000000791b */ /* 0x021ff40003800000 */
.L_x_229:
[----:B------:R-:W-:Y:S05]  /*9d70*/  BSYNC B1 ;  /* 0x0000000000017941 */ /* 0x000fea0003800000 */
.L_x_228:
[----:B------:R-:W-:Y:S05]  /*9d80*/  BRA `(.L_x_230) ;  /* 0xffffffec00287947 */ /* 0x000fea000383ffff */
.L_x_208:
[----:B------:R-:W-:Y:S01]  /*9d90*/  BSSY B0, `(.L_x_231) ;  /* 0x0000006000007945 */ /* 0x000fe20003800000 */
[----:B------:R-:W-:-:S07]  /*9da0*/  IMAD.MOV.U32 R15, RZ, RZ, -0x1 ;  /* 0xffffffffff0f7424 */ /* 0x000fce00078e00ff */
[----:B-----5:R-:W-:Y:S05]  /*9db0*/  WARPSYNC.COLLECTIVE R15, `(.L_x_232) ;  /* 0x000000000f0c7348 */ /* 0x020fea0003c00000 */
[----:B------:R-:W-:Y:S02]  /*9dc0*/  ELECT P6, UR62, PT ;  /* 0x00000000003e782f */ /* 0x000fe400038c0000 */
[----:B------:R-:W-:Y:S01]  /*9dd0*/  MOV R14, UR62 ;  /* 0x0000003e000e7c02 */ /* 0x000fe20008000f00 */
[----:B-----5:R-:W-:Y:S10]  /*9de0*/  ENDCOLLECTIVE ;  /* 0x000000000000791b */ /* 0x020ff40003800000 */
.L_x_232:
[----:B------:R-:W-:Y:S05]  /*9df0*/  BSYNC B0 ;  /* 0x0000000000007941 */ /* 0x000fea0003800000 */
.L_x_231:
[----:B------:R-:W-:Y:S05]  /*9e00*/  BRA `(.L_x_233) ;  /* 0xfffffff400687947 */ /* 0x000fea000383ffff */
.L_x_212:
[----:B0-----:R0:W1:Y:S02]  /*9e10*/  SYNCS.PHASECHK.TRANS64.TRYWAIT P0, [R5+URZ], R2 ;  /* 0x00000002050075a7 */ /* 0x001064000800017f */
[----:B-1----:R-:W-:Y:S05]  /*9e20*/  @!P0 NANOSLEEP.SYNCS 0x989680 ;  /* 0x009896800000895d */ /* 0x002fea0003900000 */
[----:B------:R-:W1:Y:S02]  /*9e30*/  @!P0 SYNCS.PHASECHK.TRANS64 P0, [R5+URZ], R2 ;  /* 0x00000002050085a7 */ /* 0x000e64000800007f */
[----:B-1----:R-:W-:Y:S05]  /*9e40*/  @!P0 BRA `(.L_x_212) ;  /* 0xfffffffc00f08947 */ /* 0x002fea000383ffff */
[----:B------:R-:W-:Y:S05]  /*9e50*/  BRA `(.L_x_234) ;  /* 0xfffffff400ac7947 */ /* 0x000fea000383ffff */
.L_x_213:
[----:B0-----:R0:W1:Y:S02]  /*9e60*/  SYNCS.PHASECHK.TRANS64.TRYWAIT P0, [R7+URZ], R4 ;  /* 0x00000004070075a7 */ /* 0x001064000800017f */
[----:B-1----:R-:W-:Y:S05]  /*9e70*/  @!P0 NANOSLEEP.SYNCS 0x989680 ;  /* 0x009896800000895d */ /* 0x002fea0003900000 */
[----:B------:R-:W1:Y:S02]  /*9e80*/  @!P0 SYNCS.PHASECHK.TRANS64 P0, [R7+URZ], R4 ;  /* 0x00000004070085a7 */ /* 0x000e64000800007f */
[----:B-1----:R-:W-:Y:S05]  /*9e90*/  @!P0 BRA `(.L_x_213) ;  /* 0xfffffffc00f08947 */ /* 0x002fea000383ffff */
[----:B------:R-:W-:Y:S05]  /*9ea0*/  BRA `(.L_x_235) ;  /* 0xfffffff400bc7947 */ /* 0x000fea000383ffff */
.L_x_214:
[----:B0-----:R0:W1:Y:S02]  /*9eb0*/  SYNCS.PHASECHK.TRANS64.TRYWAIT P0, [R6+URZ], R5 ;  /* 0x00000005060075a7 */ /* 0x001064000800017f */
[----:B-1----:R-:W-:Y:S05]  /*9ec0*/  @!P0 NANOSLEEP.SYNCS 0x989680 ;  /* 0x009896800000895d */ /* 0x002fea0003900000 */
[----:B------:R-:W1:Y:S02]  /*9ed0*/  @!P0 SYNCS.PHASECHK.TRANS64 P0, [R6+URZ], R5 ;  /* 0x00000005060085a7 */ /* 0x000e64000800007f */
[----:B-1----:R-:W-:Y:S05]  /*9ee0*/  @!P0 BRA `(.L_x_214) ;  /* 0xfffffffc00f08947 */ /* 0x002fea000383ffff */
[----:B------:R-:W-:Y:S05]  /*9ef0*/  BRA `(.L_x_236) ;  /* 0xfffffff400cc7947 */ /* 0x000fea000383ffff */
.L_x_215:
[----:B0-----:R0:W1:Y:S02]  /*9f00*/  SYNCS.PHASECHK.TRANS64.TRYWAIT P0, [R9+URZ], R4 ;  /* 0x00000004090075a7 */ /* 0x001064000800017f */
[----:B-1----:R-:W-:Y:S05]  /*9f10*/  @!P0 NANOSLEEP.SYNCS 0x989680 ;  /* 0x009896800000895d */ /* 0x002fea0003900000 */
[----:B------:R-:W1:Y:S02]  /*9f20*/  @!P0 SYNCS.PHASECHK.TRANS64 P0, [R9+URZ], R4 ;  /* 0x00000004090085a7 */ /* 0x000e64000800007f */
[----:B-1----:R-:W-:Y:S05]  /*9f30*/  @!P0 BRA `(.L_x_215) ;  /* 0xfffffffc00f08947 */ /* 0x002fea000383ffff */
[----:B------:R-:W-:Y:S05]  /*9f40*/  BRA `(.L_x_237) ;  /* 0xfffffff400dc7947 */ /* 0x000fea000383ffff */
.L_x_216:
[----:B0-----:R0:W1:Y:S02]  /*9f50*/  SYNCS.PHASECHK.TRANS64.TRYWAIT P0, [R6+URZ], R5 ;  /* 0x00000005060075a7 */ /* 0x001064000800017f */
[----:B-1----:R-:W-:Y:S05]  /*9f60*/  @!P0 NANOSLEEP.SYNCS 0x989680 ;  /* 0x009896800000895d */ /* 0x002fea0003900000 */
[----:B------:R-:W1:Y:S02]  /*9f70*/  @!P0 SYNCS.PHASECHK.TRANS64 P0, [R6+URZ], R5 ;  /* 0x00000005060085a7 */ /* 0x000e64000800007f */
[----:B-1----:R-:W-:Y:S05]  /*9f80*/  @!P0 BRA `(.L_x_216) ;  /* 0xfffffffc00f08947 */ /* 0x002fea000383ffff */
[----:B------:R-:W-:Y:S05]  /*9f90*/  BRA `(.L_x_238) ;  /* 0xfffffff400ec7947 */ /* 0x000fea000383ffff */
.L_x_217:
[----:B0-----:R0:W1:Y:S02]  /*9fa0*/  SYNCS.PHASECHK.TRANS64.TRYWAIT P0, [R9+URZ], R4 ;  /* 0x00000004090075a7 */ /* 0x001064000800017f */
[----:B-1----:R-:W-:Y:S05]  /*9fb0*/  @!P0 NANOSLEEP.SYNCS 0x989680 ;  /* 0x009896800000895d */ /* 0x002fea0003900000 */
[----:B------:R-:W1:Y:S02]  /*9fc0*/  @!P0 SYNCS.PHASECHK.TRANS64 P0, [R9+URZ], R4 ;  /* 0x00000004090085a7 */ /* 0x000e64000800007f */
[----:B-1----:R-:W-:Y:S05]  /*9fd0*/  @!P0 BRA `(.L_x_217) ;  /* 0xfffffffc00f08947 */ /* 0x002fea000383ffff */
[----:B------:R-:W-:Y:S05]  /*9fe0*/  BRA `(.L_x_239) ;  /* 0xfffffff400fc7947 */ /* 0x000fea000383ffff */
.L_x_218:
[----:B0-----:R0:W1:Y:S02]  /*9ff0*/  SYNCS.PHASECHK.TRANS64.TRYWAIT P0, [R6+URZ], R5 ;  /* 0x00000005060075a7 */ /* 0x001064000800017f */
[----:B-1----:R-:W-:Y:S05]  /*a000*/  @!P0 NANOSLEEP.SYNCS 0x989680 ;  /* 0x009896800000895d */ /* 0x002fea0003900000 */
[----:B------:R-:W1:Y:S02]  /*a010*/  @!P0 SYNCS.PHASECHK.TRANS64 P0, [R6+URZ], R5 ;  /* 0x00000005060085a7 */ /* 0x000e64000800007f */
[----:B-1----:R-:W-:Y:S05]  /*a020*/  @!P0 BRA `(.L_x_218) ;  /* 0xfffffffc00f08947 */ /* 0x002fea000383ffff */
[----:B------:R-:W-:Y:S05]  /*a030*/  BRA `(.L_x_240) ;  /* 0xfffffff8000c7947 */ /* 0x000fea000383ffff */
.L_x_219:
[----:B0-----:R0:W1:Y:S02]  /*a040*/  SYNCS.PHASECHK.TRANS64.TRYWAIT P0, [R9+URZ], R4 ;  /* 0x00000004090075a7 */ /* 0x001064000800017f */
[----:B-1----:R-:W-:Y:S05]  /*a050*/  @!P0 NANOSLEEP.SYNCS 0x989680 ;  /* 0x009896800000895d */ /* 0x002fea0003900000 */
[----:B------:R-:W1:Y:S02]  /*a060*/  @!P0 SYNCS.PHASECHK.TRANS64 P0, [R9+URZ], R4 ;  /* 0x00000004090085a7 */ /* 0x000e64000800007f */
[----:B-1----:R-:W-:Y:S05]  /*a070*/  @!P0 BRA `(.L_x_219) ;  /* 0xfffffffc00f08947 */ /* 0x002fea000383ffff */
[----:B------:R-:W-:Y:S05]  /*a080*/  BRA `(.L_x_241) ;  /* 0xfffffff8001c7947 */ /* 0x000fea000383ffff */
.L_x_220:
[----:B0-----:R0:W1:Y:S02]  /*a090*/  SYNCS.PHASECHK.TRANS64.TRYWAIT P0, [R8+URZ], R5 ;  /* 0x00000005080075a7 */ /* 0x001064000800017f */
[----:B-1----:R-:W-:Y:S05]  /*a0a0*/  @!P0 NANOSLEEP.SYNCS 0x989680 ;  /* 0x009896800000895d */ /* 0x002fea0003900000 */
[----:B------:R-:W1:Y:S02]  /*a0b0*/  @!P0 SYNCS.PHASECHK.TRANS64 P0, [R8+URZ], R5 ;  /* 0x00000005080085a7 */ /* 0x000e64000800007f */
[----:B-1----:R-:W-:Y:S05]  /*a0c0*/  @!P0 BRA `(.L_x_220) ;  /* 0xfffffffc00f08947 */ /* 0x002fea000383ffff */
[----:B------:R-:W-:Y:S05]  /*a0d0*/  BRA `(.L_x_242) ;  /* 0xfffffff8002c7947 */ /* 0x000fea000383ffff */
.L_x_221:
[----:B-1----:R1:W2:Y:S02]  /*a0e0*/  SYNCS.PHASECHK.TRANS64.TRYWAIT P0, [R11+URZ], R6 ;  /* 0x000000060b0075a7 */ /* 0x0022a4000800017f */
[----:B--2---:R-:W-:Y:S05]  /*a0f0*/  @!P0 NANOSLEEP.SYNCS 0x989680 ;  /* 0x009896800000895d */ /* 0x004fea0003900000 */
[----:B------:R-:W2:Y:S02]  /*a100*/  @!P0 SYNCS.PHASECHK.TRANS64 P0, [R11+URZ], R6 ;  /* 0x000000060b0085a7 */ /* 0x000ea4000800007f */
[----:B--2---:R-:W-:Y:S05]  /*a110*/  @!P0 BRA `(.L_x_221) ;  /* 0xfffffffc00f08947 */ /* 0x004fea000383ffff */
[----:B------:R-:W-:Y:S05]  /*a120*/  BRA `(.L_x_243) ;  /* 0xfffffff800347947 */ /* 0x000fea000383ffff */
.L_x_244:
[----:B------:R-:W-:-:S00]  /*a130*/  BRA `(.L_x_244) ;  /* 0xfffffffc00fc7947 */ /* 0x000fc0000383ffff */
[----:B------:R-:W-:-:S00]  /*a140*/  NOP ;  /* 0x0000000000007918 */ /* 0x000fc00000000000 */
        /* <DEDUP_REMOVED lines=11> */
.L_x_245:


//--------------------- .nv.global.init           --------------------------
	.section	.nv.global.init,"aw",@progbits
.nv.global.init:
	.type		$str$24,@object
	.size		$str$24,($str$26 - $str$24)
$str$24:
        /*0000*/ 	.byte	0x78, 0x2e, 0x69, 0x64, 0x78, 0x5f, 0x20, 0x3d, 0x3d, 0x20, 0x30, 0x00
	.type		$str$26,@object
	.size		$str$26,($str$27 - $str$26)
$str$26:
        /*000c*/ 	.byte	0x28, 0x61, 0x64, 0x64, 0x72, 0x65, 0x73, 0x73, 0x20, 0x26, 0x20, 0x6d, 0x61, 0x73, 0x6b, 0x29
        /*001c*/ 	.byte	0x20, 0x3d, 0x3d, 0x20, 0x30, 0x00
	.type		$str$27,@object
	.size		$str$27,($str$25 - $str$27)
$str$27:
        /*0022*/ 	.byte	0x2f, 0x74, 0x6d, 0x70, 0x2f, 0x63, 0x75, 0x74, 0x6c, 0x61, 0x73, 0x73, 0x5f, 0x73, 0x77, 0x65
        /*0032*/ 	.byte	0x65, 0x70, 0x5f, 0x73, 0x72, 0x63, 0x2f, 0x69, 0x6e, 0x63, 0x6c, 0x75, 0x64, 0x65, 0x2f, 0x63
        /*0042*/ 	.byte	0x75, 0x74, 0x65, 0x2f, 0x70, 0x6f, 0x69, 0x6e, 0x74, 0x65, 0x72, 0x5f, 0x66, 0x6c, 0x61, 0x67
        /*0052*/ 	.byte	0x67, 0x65, 0x64, 0x2e, 0x68, 0x70, 0x70, 0x00
	.type		$str$25,@object
	.size		$str$25,(__unnamed_2 - $str$25)
$str$25:
        /*005a*/ 	.byte	0x2f, 0x74, 0x6d, 0x70, 0x2f, 0x63, 0x75, 0x74, 0x6c, 0x61, 0x73, 0x73, 0x5f, 0x73, 0x77, 0x65
        /*006a*/ 	.byte	0x65, 0x70, 0x5f, 0x73, 0x72, 0x63, 0x2f, 0x69, 0x6e, 0x63, 0x6c, 0x75, 0x64, 0x65, 0x2f, 0x63
        /*007a*/ 	.byte	0x75, 0x74, 0x65, 0x2f, 0x63, 0x6f, 0x6e, 0x74, 0x61, 0x69, 0x6e, 0x65, 0x72, 0x2f, 0x61, 0x72
        /*008a*/ 	.byte	0x72, 0x61, 0x79, 0x5f, 0x73, 0x75, 0x62, 0x62, 0x79, 0x74, 0x65, 0x2e, 0x68, 0x70, 0x70, 0x00
	.type		__unnamed_2,@object
	.size		__unnamed_2,(__unnamed_3 - __unnamed_2)
__unnamed_2:
        /*009a*/ 	.byte	0x63, 0x6f, 0x6e, 0x73, 0x74, 0x65, 0x78, 0x70, 0x72, 0x20, 0x54, 0x20, 0x2a, 0x63, 0x75, 0x74
        /*00aa*/ 	.byte	0x65, 0x3a, 0x3a, 0x72, 0x61, 0x77, 0x5f, 0x70, 0x6f, 0x69, 0x6e, 0x74, 0x65, 0x72, 0x5f, 0x63
        /*00ba*/ 	.byte	0x61, 0x73, 0x74, 0x28, 0x63, 0x6f, 0x6e, 0x73, 0x74, 0x20, 0x63, 0x75, 0x74, 0x65, 0x3a, 0x3a
        /*00ca*/ 	.byte	0x73, 0x75, 0x62, 0x62, 0x79, 0x74, 0x65, 0x5f, 0x69, 0x74, 0x65, 0x72, 0x61, 0x74, 0x6f, 0x72
        /*00da*/ 	.byte	0x3c, 0x54, 0x3e, 0x20, 0x26, 0x29, 0x20, 0x5b, 0x77, 0x69, 0x74, 0x68, 0x20, 0x54, 0x20, 0x3d
        /*00ea*/ 	.byte	0x20, 0x63, 0x75, 0x74, 0x6c, 0x61, 0x73, 0x73, 0x3a, 0x3a, 0x69, 0x6e, 0x74, 0x65, 0x67, 0x65
        /*00fa*/ 	.byte	0x72, 0x5f, 0x73, 0x75, 0x62, 0x62, 0x79, 0x74, 0x65, 0x3c, 0x34, 0x2c, 0x20, 0x74, 0x72, 0x75
        /*010a*/ 	.byte	0x65, 0x3e, 0x5d, 0x00
	.type		__unnamed_3,@object
	.size		__unnamed_3,(__unnamed_1 - __unnamed_3)
__unnamed_3:
        /*010e*/ 	.byte	0x61, 0x75, 0x74, 0x6f, 0x20, 0x63, 0x75, 0x74, 0x65, 0x3a, 0x3a, 0x61, 0x73, 0x5f, 0x70, 0x6f
        /* <DEDUP_REMOVED lines=27> */
        /*02ce*/ 	.byte	0x38, 0x34, 0x3e, 0x3e, 0x3e, 0x3e, 0x3e, 0x20, 0x26, 0x5d, 0x00
	.type		__unnamed_1,@object
	.size		__unnamed_1,(.L_0 - __unnamed_1)
__unnamed_1:
        /* <DEDUP_REMOVED lines=31> */
        /*04c9*/ 	.byte	0x3e, 0x20, 0x26, 0x5d, 0x00
.L_0:


//--------------------- .nv.shared._ZN7cutlass13device_kernelINS_4gemm6kernel13GemmUniversalIN4cute5tupleIJiiiiEEENS1_10collective13CollectiveMmaINS1_49MainloopSm90TmaGmmaRmemAWarpSpecializedMixedInputILi11ENS5_IJNS4_1CILi1EEESB_SB_EEENS1_32KernelTmaWarpSpecializedPingpongEEENS5_IJNSA_ILi64EEENSA_ILi128EEESG_EEEaNS5_IJlSB_lEEENS5_IJNS_15integer_subbyteILi4ELb1EEEEEESI_NS4_8TiledMMAINS4_8MMA_AtomIJNS4_4SM904GMMA27MMA_64x128x32_S32S8S8_RS_TNEEEENS4_6LayoutISC_NS5_IJNSA_ILi0EEEST_ST_EEEEENS5_IJNS4_10UnderscoreESW_SW_EEEEENS4_13SM90_TMA_LOADENS4_14ComposedLayoutINS4_7SwizzleILi3ELi4ELi3EEENS4_18smem_ptr_flag_bitsILi8EEENSS_INS5_IJNSA_ILi8EEESG_EEENS5_IJSG_SB_EEEEEEEvNS4_8identityESZ_NS10_INS11_ILi2ELi4ELi3EEENS13_ILi4EEES18_EENS4_9Copy_AtomIJNS4_39AutoVectorizingCopyWithAssumedAlignmentILi128EEESK_EEES1A_EENS_8epilogue10collective6detail29Sm90TmaWarpSpecializedAdapterINS1K_15DefaultEpilogueIaSI_SI_NS1J_6thread17LinearCombinationIaLi1EiiLNS1O_9ScaleType4KindE0ELNS_15FloatRoundStyleE2EaEENS1_15EpilogueDefaultEEEEEvvEEEEvNT_6ParamsE --------------------------
	.section	.nv.shared._ZN7cutlass13device_kernelINS_4gemm6kernel13GemmUniversalIN4cute5tupleIJiiiiEEENS1_10collective13CollectiveMmaINS1_49MainloopSm90TmaGmmaRmemAWarpSpecializedMixedInputILi11ENS5_IJNS4_1CILi1EEESB_SB_EEENS1_32KernelTmaWarpSpecializedPingpongEEENS5_IJNSA_ILi64EEENSA_ILi128EEESG_EEEaNS5_IJlSB_lEEENS5_IJNS_15integer_subbyteILi4ELb1EEEEEESI_NS4_8TiledMMAINS4_8MMA_AtomIJNS4_4SM904GMMA27MMA_64x128x32_S32S8S8_RS_TNEEEENS4_6LayoutISC_NS5_IJNSA_ILi0EEEST_ST_EEEEENS5_IJNS4_10UnderscoreESW_SW_EEEEENS4_13SM90_TMA_LOADENS4_14ComposedLayoutINS4_7SwizzleILi3ELi4ELi3EEENS4_18smem_ptr_flag_bitsILi8EEENSS_INS5_IJNSA_ILi8EEESG_EEENS5_IJSG_SB_EEEEEEEvNS4_8identityESZ_NS10_INS11_ILi2ELi4ELi3EEENS13_ILi4EEES18_EENS4_9Copy_AtomIJNS4_39AutoVectorizingCopyWithAssumedAlignmentILi128EEESK_EEES1A_EENS_8epilogue10collective6detail29Sm90TmaWarpSpecializedAdapterINS1K_15DefaultEpilogueIaSI_SI_NS1J_6thread17LinearCombinationIaLi1EiiLNS1O_9ScaleType4KindE0ELNS_15FloatRoundStyleE2EaEENS1_15EpilogueDefaultEEEEEvvEEEEvNT_6ParamsE,"aw",@nobits
	.sectionflags	@""
	.align	16
	.zero		1024


//--------------------- .nv.shared.reserved.0     --------------------------
	.section	.nv.shared.reserved.0,"aw",@nobits
	.weak		__nv_reservedSMEM_offset_0_alias
	.size		__nv_reservedSMEM_offset_0_alias, 0, 0
	.other		__nv_reservedSMEM_offset_0_alias,@"STO_CUDA_RESERVED_SHARED STV_DEFAULT"
__nv_reservedSMEM_offset_0_alias:
	.zero		0


//--------------------- .nv.global                --------------------------
	.section	.nv.global,"aw",@nobits
.nv.global:
	.type		_ZN40_INTERNAL_b1cab2be_4_k_cu_29fed779_184994cute1_E,@object
	.size		_ZN40_INTERNAL_b1cab2be_4_k_cu_29fed779_184994cute1_E,(_ZN40_INTERNAL_b1cab2be_4_k_cu_29fed779_184994cuda3std3__45__cpo6cbeginE - _ZN40_INTERNAL_b1cab2be_4_k_cu_29fed779_184994cute1_E)
_ZN40_INTERNAL_b1cab2be_4_k_cu_29fed779_184994cute1_E:
	.zero		1
	.type		_ZN40_INTERNAL_b1cab2be_4_k_cu_29fed779_184994cuda3std3__45__cpo6cbeginE,@object
	.size		_ZN40_INTERNAL_b1cab2be_4_k_cu_29fed779_184994cuda3std3__45__cpo6cbeginE,(_ZN40_INTERNAL_b1cab2be_4_k_cu_29fed779_184994cuda3std3__48in_placeE - _ZN40_INTERNAL_b1cab2be_4_k_cu_29fed779_184994cuda3std3__45__cpo6cbeginE)
_ZN40_INTERNAL_b1cab2be_4_k_cu_29fed779_184994cuda3std3__45__cpo6cbeginE:
	.zero		1
	.type		_ZN40_INTERNAL_b1cab2be_4_k_cu_29fed779_184994cuda3std3__48in_placeE,@object
	.size		_ZN40_INTERNAL_b1cab2be_4_k_cu_29fed779_184994cuda3std3__48in_placeE,(_ZN40_INTERNAL_b1cab2be_4_k_cu_29fed779_184994cuda3std6ranges3__45__cpo9iter_moveE - _ZN40_INTERNAL_b1cab2be_4_k_cu_29fed779_184994cuda3std3__48in_placeE)
_ZN40_INTERNAL_b1cab2be_4_k_cu_29fed779_184994cuda3std3__48in_placeE:
	.zero		1
	.type		_ZN40_INTERNAL_b1cab2be_4_k_cu_29fed779_184994cuda3std6ranges3__45__cpo9iter_moveE,@object
	.size		_ZN40_INTERNAL_b1cab2be_4_k_cu_29fed779_184994cuda3std6ranges3__45__cpo9iter_moveE,(_ZN40_INTERNAL_b1cab2be_4_k_cu_29fed779_184994cuda3std3__45__cpo5beginE - _ZN40_INTERNAL_b1cab2be_4_k_cu_29fed779_184994cuda3std6ranges3__45__cpo9iter_moveE)
_ZN40_INTERNAL_b1cab2be_4_k_cu_29fed779_184994cuda3std6ranges3__45__cpo9iter_moveE:
	.zero		1
	.type		_ZN40_INTERNAL_b1cab2be_4_k_cu_29fed779_184994cuda3std3__45__cpo5beginE,@object
	.size		_ZN40_INTERNAL_b1cab2be_4_k_cu_29fed779_184994cuda3std3__45__cpo5beginE,(_ZN40_INTERNAL_b1cab2be_4_k_cu_29fed779_184994cuda3std3__442_GLOBAL__N__b1cab2be_4_k_cu_29fed779_184996ignoreE - _ZN40_INTERNAL_b1cab2be_4_k_cu_29fed779_184994cuda3std3__45__cpo5beginE)
_ZN40_INTERNAL_b1cab2be_4_k_cu_29fed779_184994cuda3std3__45__cpo5beginE:
	.zero		1
	.type		_ZN40_INTERNAL_b1cab2be_4_k_cu_29fed779_184994cuda3std3__442_GLOBAL__N__b1cab2be_4_k_cu_29fed779_184996ignoreE,@object
	.size		_ZN40_INTERNAL_b1cab2be_4_k_cu_29fed779_184994cuda3std3__442_GLOBAL__N__b1cab2be_4_k_cu_29fed779_184996ignoreE,(_ZN40_INTERNAL_b1cab2be_4_k_cu_29fed779_184994cute7productE - _ZN40_INTERNAL_b1cab2be_4_k_cu_29fed779_184994cuda3std3__442_GLOBAL__N__b1cab2be_4_k_cu_29fed779_184996ignoreE)
_ZN40_INTERNAL_b1cab2be_4_k_cu_29fed779_184994cuda3std3__442_GLOBAL__N__b1cab2be_4_k_cu_29fed779_184996ignoreE:
	.zero		1
	.type		_ZN40_INTERNAL_b1cab2be_4_k_cu_29fed779_184994cute7productE,@object
	.size		_ZN40_INTERNAL_b1cab2be_4_k_cu_29fed779_184994cute7productE,(_ZN40_INTERNAL_b1cab2be_4_k_cu_29fed779_184994cuda3std3__45__cpo3endE - _ZN40_INTERNAL_b1cab2be_4_k_cu_29fed779_184994cute7productE)
_ZN40_INTERNAL_b1cab2be_4_k_cu_29fed779_184994cute7productE:
	.zero		1
	.type		_ZN40_INTERNAL_b1cab2be_4_k_cu_29fed779_184994cuda3std3__45__cpo3endE,@object
	.size		_ZN40_INTERNAL_b1cab2be_4_k_cu_29fed779_184994cuda3std3__45__cpo3endE,(_ZN40_INTERNAL_b1cab2be_4_k_cu_29fed779_184994cuda3std3__419piecewise_constructE - _ZN40_INTERNAL_b1cab2be_4_k_cu_29fed779_184994cuda3std3__45__cpo3endE)
_ZN40_INTERNAL_b1cab2be_4_k_cu_29fed779_184994cuda3std3__45__cpo3endE:
	.zero		1
	.type		_ZN40_INTERNAL_b1cab2be_4_k_cu_29fed779_184994cuda3std3__419piecewise_constructE,@object
	.size		_ZN40_INTERNAL_b1cab2be_4_k_cu_29fed779_184994cuda3std3__419piecewise_constructE,(_ZN40_INTERNAL_b1cab2be_4_k_cu_29fed779_184994cuda3std3__45__cpo4cendE - _ZN40_INTERNAL_b1cab2be_4_k_cu_29fed779_184994cuda3std3__419piecewise_constructE)
_ZN40_INTERNAL_b1cab2be_4_k_cu_29fed779_184994cuda3std3__419piecewise_constructE:
	.zero		1
	.type		_ZN40_INTERNAL_b1cab2be_4_k_cu_29fed779_184994cuda3std3__45__cpo4cendE,@object
	.size		_ZN40_INTERNAL_b1cab2be_4_k_cu_29fed779_184994cuda3std3__45__cpo4cendE,(_ZN40_INTERNAL_b1cab2be_4_k_cu_29fed779_184994cuda3std6ranges3__45__cpo4swapE - _ZN40_INTERNAL_b1cab2be_4_k_cu_29fed779_184994cuda3std3__45__cpo4cendE)
_ZN40_INTERNAL_b1cab2be_4_k_cu_29fed779_184994cuda3std3__45__cpo4cendE:
	.zero		1
	.type		_ZN40_INTERNAL_b1cab2be_4_k_cu_29fed779_184994cuda3std6ranges3__45__cpo4swapE,@object
	.size		_ZN40_INTERNAL_b1cab2be_4_k_cu_29fed779_184994cuda3std6ranges3__45__cpo4swapE,(.L_10 - _ZN40_INTERNAL_b1cab2be_4_k_cu_29fed779_184994cuda3std6ranges3__45__cpo4swapE)
_ZN40_INTERNAL_b1cab2be_4_k_cu_29fed779_184994cuda3std6ranges3__45__cpo4swapE:
	.zero		1
.L_10:


//--------------------- .nv.constant0._ZN7cutlass13device_kernelINS_4gemm6kernel13GemmUniversalIN4cute5tupleIJiiiiEEENS1_10collective13CollectiveMmaINS1_49MainloopSm90TmaGmmaRmemAWarpSpecializedMixedInputILi11ENS5_IJNS4_1CILi1EEESB_SB_EEENS1_32KernelTmaWarpSpecializedPingpongEEENS5_IJNSA_ILi64EEENSA_ILi128EEESG_EEEaNS5_IJlSB_lEEENS5_IJNS_15integer_subbyteILi4ELb1EEEEEESI_NS4_8TiledMMAINS4_8MMA_AtomIJNS4_4SM904GMMA27MMA_64x128x32_S32S8S8_RS_TNEEEENS4_6LayoutISC_NS5_IJNSA_ILi0EEEST_ST_EEEEENS5_IJNS4_10UnderscoreESW_SW_EEEEENS4_13SM90_TMA_LOADENS4_14ComposedLayoutINS4_7SwizzleILi3ELi4ELi3EEENS4_18smem_ptr_flag_bitsILi8EEENSS_INS5_IJNSA_ILi8EEESG_EEENS5_IJSG_SB_EEEEEEEvNS4_8identityESZ_NS10_INS11_ILi2ELi4ELi3EEENS13_ILi4EEES18_EENS4_9Copy_AtomIJNS4_39AutoVectorizingCopyWithAssumedAlignmentILi128EEESK_EEES1A_EENS_8epilogue10collective6detail29Sm90TmaWarpSpecializedAdapterINS1K_15DefaultEpilogueIaSI_SI_NS1J_6thread17LinearCombinationIaLi1EiiLNS1O_9ScaleType4KindE0ELNS_15FloatRoundStyleE2EaEENS1_15EpilogueDefaultEEEEEvvEEEEvNT_6ParamsE --------------------------
	.section	.nv.constant0._ZN7cutlass13device_kernelINS_4gemm6kernel13GemmUniversalIN4cute5tupleIJiiiiEEENS1_10collective13CollectiveMmaINS1_49MainloopSm90TmaGmmaRmemAWarpSpecializedMixedInputILi11ENS5_IJNS4_1CILi1EEESB_SB_EEENS1_32KernelTmaWarpSpecializedPingpongEEENS5_IJNSA_ILi64EEENSA_ILi128EEESG_EEEaNS5_IJlSB_lEEENS5_IJNS_15integer_subbyteILi4ELb1EEEEEESI_NS4_8TiledMMAINS4_8MMA_AtomIJNS4_4SM904GMMA27MMA_64x128x32_S32S8S8_RS_TNEEEENS4_6LayoutISC_NS5_IJNSA_ILi0EEEST_ST_EEEEENS5_IJNS4_10UnderscoreESW_SW_EEEEENS4_13SM90_TMA_LOADENS4_14ComposedLayoutINS4_7SwizzleILi3ELi4ELi3EEENS4_18smem_ptr_flag_bitsILi8EEENSS_INS5_IJNSA_ILi8EEESG_EEENS5_IJSG_SB_EEEEEEEvNS4_8identityESZ_NS10_INS11_ILi2ELi4ELi3EEENS13_ILi4EEES18_EENS4_9Copy_AtomIJNS4_39AutoVectorizingCopyWithAssumedAlignmentILi128EEESK_EEES1A_EENS_8epilogue10collective6detail29Sm90TmaWarpSpecializedAdapterINS1K_15DefaultEpilogueIaSI_SI_NS1J_6thread17LinearCombinationIaLi1EiiLNS1O_9ScaleType4KindE0ELNS_15FloatRoundStyleE2EaEENS1_15EpilogueDefaultEEEEEvvEEEEvNT_6ParamsE,"a",@progbits
	.sectionflags	@""
	.align	4
.nv.constant0._ZN7cutlass13device_kernelINS_4gemm6kernel13GemmUniversalIN4cute5tupleIJiiiiEEENS1_10collective13CollectiveMmaINS1_49MainloopSm90TmaGmmaRmemAWarpSpecializedMixedInputILi11ENS5_IJNS4_1CILi1EEESB_SB_EEENS1_32KernelTmaWarpSpecializedPingpongEEENS5_IJNSA_ILi64EEENSA_ILi128EEESG_EEEaNS5_IJlSB_lEEENS5_IJNS_15integer_subbyteILi4ELb1EEEEEESI_NS4_8TiledMMAINS4_8MMA_AtomIJNS4_4SM904GMMA27MMA_64x128x32_S32S8S8_RS_TNEEEENS4_6LayoutISC_NS5_IJNSA_ILi0EEEST_ST_EEEEENS5_IJNS4_10UnderscoreESW_SW_EEEEENS4_13SM90_TMA_LOADENS4_14ComposedLayoutINS4_7SwizzleILi3ELi4ELi3EEENS4_18smem_ptr_flag_bitsILi8EEENSS_INS5_IJNSA_ILi8EEESG_EEENS5_IJSG_SB_EEEEEEEvNS4_8identityESZ_NS10_INS11_ILi2ELi4ELi3EEENS13_ILi4EEES18_EENS4_9Copy_AtomIJNS4_39AutoVectorizingCopyWithAssumedAlignmentILi128EEESK_EEES1A_EENS_8epilogue10collective6detail29Sm90TmaWarpSpecializedAdapterINS1K_15DefaultEpilogueIaSI_SI_NS1J_6thread17LinearCombinationIaLi1EiiLNS1O_9ScaleType4KindE0ELNS_15FloatRoundStyleE2EaEENS1_15EpilogueDefaultEEEEEvvEEEEvNT_6ParamsE:
	.zero		2176


//--------------------- SYMBOLS --------------------------

	.type		.nv.reservedSmem.offset0,@object
	.size		.nv.reservedSmem.offset0,0x4
	.type		__assertfail,@function
